//
// Generated by NVIDIA NVVM Compiler
//
// Compiler Build ID: CL-36424714
// Cuda compilation tools, release 13.0, V13.0.88
// Based on NVVM 20.0.0
//

.version 9.0
.target sm_100
.address_size 64

	// .globl	UpdateProbabilityDistribution
// _ZZ29UpdateProbabilityDistributionE3sum has been demoted
.extern .shared .align 16 .b8 cacheFit[];

.visible .entry UpdateProbabilityDistribution(
	.param .u64 .ptr .align 1 UpdateProbabilityDistribution_param_0,
	.param .u64 .ptr .align 1 UpdateProbabilityDistribution_param_1,
	.param .u64 .ptr .align 1 UpdateProbabilityDistribution_param_2,
	.param .u64 .ptr .align 1 UpdateProbabilityDistribution_param_3,
	.param .u64 .ptr .align 1 UpdateProbabilityDistribution_param_4,
	.param .u32 UpdateProbabilityDistribution_param_5,
	.param .u32 UpdateProbabilityDistribution_param_6
)
{
	.reg .pred 	%p<22>;
	.reg .b32 	%r<73>;
	.reg .b32 	%f<152>;
	.reg .b64 	%rd<26>;
	.reg .b64 	%fd<23>;
	// demoted variable
	.shared .align 4 .f32 _ZZ29UpdateProbabilityDistributionE3sum;
	ld.param.u64 	%rd9, [UpdateProbabilityDistribution_param_2];
	ld.param.u64 	%rd11, [UpdateProbabilityDistribution_param_3];
	ld.param.u64 	%rd10, [UpdateProbabilityDistribution_param_4];
	ld.param.u32 	%r31, [UpdateProbabilityDistribution_param_5];
	ld.param.u32 	%r32, [UpdateProbabilityDistribution_param_6];
	cvta.to.global.u64 	%rd1, %rd11;
	mov.u32 	%r33, %ctaid.x;
	mov.u32 	%r34, %ntid.x;
	mov.u32 	%r1, %tid.x;
	mad.lo.s32 	%r2, %r33, %r34, %r1;
	cvt.rn.f32.s32 	%f1, %r32;
	setp.ge.u32 	%p1, %r1, %r31;
	@%p1 bra 	$L__BB0_2;
	cvta.to.global.u64 	%rd12, %rd9;
	mul.wide.u32 	%rd13, %r1, 4;
	add.s64 	%rd14, %rd12, %rd13;
	ld.global.f32 	%f25, [%rd14];
	shl.b32 	%r35, %r1, 2;
	mov.u32 	%r36, cacheFit;
	add.s32 	%r37, %r36, %r35;
	st.shared.f32 	[%r37], %f25;
$L__BB0_2:
	bar.sync 	0;
	setp.ge.s32 	%p2, %r2, %r31;
	mov.f32 	%f142, 0f00000000;
	@%p2 bra 	$L__BB0_12;
	cvta.to.global.u64 	%rd15, %rd10;
	mul.wide.s32 	%rd16, %r2, 4;
	add.s64 	%rd17, %rd15, %rd16;
	ld.global.f32 	%f28, [%rd17];
	setp.neu.f32 	%p3, %f28, 0f3F800000;
	setp.lt.s32 	%p4, %r31, 1;
	or.pred  	%p5, %p3, %p4;
	@%p5 bra 	$L__BB0_12;
	mul.f32 	%f31, %f1, %f1;
	cvt.f64.f32 	%fd1, %f31;
	rcp.rn.f32 	%f2, %f31;
	and.b32  	%r3, %r31, 3;
	setp.lt.u32 	%p6, %r31, 4;
	mov.f32 	%f142, 0f00000000;
	mov.b32 	%r67, 0;
	@%p6 bra 	$L__BB0_7;
	and.b32  	%r67, %r31, 2147483644;
	neg.s32 	%r65, %r67;
	sub.s32 	%r64, 1, %r2;
	mov.f32 	%f142, 0f00000000;
	mov.u32 	%r63, cacheFit;
$L__BB0_6:
	.pragma "nounroll";
	add.s32 	%r40, %r64, -1;
	mul.lo.s32 	%r41, %r40, %r40;
	cvt.rn.f64.u32 	%fd2, %r41;
	mul.f64 	%fd3, %fd2, 0dBFE0000000000000;
	div.rn.f64 	%fd4, %fd3, %fd1;
	cvt.rn.f32.f64 	%f33, %fd4;
	mul.f32 	%f34, %f33, 0f3FB8AA3B;
	ex2.approx.f32 	%f35, %f34;
	ld.shared.v4.f32 	{%f36, %f37, %f38, %f39}, [%r63];
	mul.f32 	%f40, %f2, %f36;
	fma.rn.f32 	%f41, %f35, %f40, %f142;
	add.s32 	%r42, %r64, 2;
	mul.lo.s32 	%r43, %r64, %r64;
	cvt.rn.f64.u32 	%fd5, %r43;
	mul.f64 	%fd6, %fd5, 0dBFE0000000000000;
	div.rn.f64 	%fd7, %fd6, %fd1;
	cvt.rn.f32.f64 	%f42, %fd7;
	mul.f32 	%f43, %f42, 0f3FB8AA3B;
	ex2.approx.f32 	%f44, %f43;
	mul.f32 	%f45, %f2, %f37;
	fma.rn.f32 	%f46, %f44, %f45, %f41;
	add.s32 	%r44, %r43, %r64;
	add.s32 	%r45, %r64, %r44;
	add.s32 	%r46, %r45, 1;
	cvt.rn.f64.u32 	%fd8, %r46;
	mul.f64 	%fd9, %fd8, 0dBFE0000000000000;
	div.rn.f64 	%fd10, %fd9, %fd1;
	cvt.rn.f32.f64 	%f47, %fd10;
	mul.f32 	%f48, %f47, 0f3FB8AA3B;
	ex2.approx.f32 	%f49, %f48;
	mul.f32 	%f50, %f2, %f38;
	fma.rn.f32 	%f51, %f49, %f50, %f46;
	mul.lo.s32 	%r47, %r42, %r42;
	cvt.rn.f64.u32 	%fd11, %r47;
	mul.f64 	%fd12, %fd11, 0dBFE0000000000000;
	div.rn.f64 	%fd13, %fd12, %fd1;
	cvt.rn.f32.f64 	%f52, %fd13;
	mul.f32 	%f53, %f52, 0f3FB8AA3B;
	ex2.approx.f32 	%f54, %f53;
	mul.f32 	%f55, %f2, %f39;
	fma.rn.f32 	%f142, %f54, %f55, %f51;
	add.s32 	%r65, %r65, 4;
	add.s32 	%r64, %r64, 4;
	add.s32 	%r63, %r63, 16;
	setp.ne.s32 	%p7, %r65, 0;
	@%p7 bra 	$L__BB0_6;
$L__BB0_7:
	setp.eq.s32 	%p8, %r3, 0;
	@%p8 bra 	$L__BB0_12;
	setp.eq.s32 	%p9, %r3, 1;
	@%p9 bra 	$L__BB0_10;
	sub.s32 	%r48, %r67, %r2;
	mul.lo.s32 	%r49, %r48, %r48;
	cvt.rn.f64.u32 	%fd14, %r49;
	mul.f64 	%fd15, %fd14, 0dBFE0000000000000;
	div.rn.f64 	%fd16, %fd15, %fd1;
	cvt.rn.f32.f64 	%f57, %fd16;
	mul.f32 	%f58, %f57, 0f3FB8AA3B;
	ex2.approx.f32 	%f59, %f58;
	shl.b32 	%r50, %r67, 2;
	mov.u32 	%r51, cacheFit;
	add.s32 	%r52, %r51, %r50;
	ld.shared.f32 	%f60, [%r52];
	mul.f32 	%f61, %f2, %f60;
	fma.rn.f32 	%f62, %f59, %f61, %f142;
	add.s32 	%r53, %r49, %r48;
	add.s32 	%r54, %r48, %r53;
	add.s32 	%r55, %r54, 1;
	cvt.rn.f64.u32 	%fd17, %r55;
	mul.f64 	%fd18, %fd17, 0dBFE0000000000000;
	div.rn.f64 	%fd19, %fd18, %fd1;
	cvt.rn.f32.f64 	%f63, %fd19;
	mul.f32 	%f64, %f63, 0f3FB8AA3B;
	ex2.approx.f32 	%f65, %f64;
	ld.shared.f32 	%f66, [%r52+4];
	mul.f32 	%f67, %f2, %f66;
	fma.rn.f32 	%f142, %f65, %f67, %f62;
	add.s32 	%r67, %r67, 2;
$L__BB0_10:
	and.b32  	%r56, %r31, 1;
	setp.eq.b32 	%p10, %r56, 1;
	not.pred 	%p11, %p10;
	@%p11 bra 	$L__BB0_12;
	sub.s32 	%r57, %r67, %r2;
	mul.lo.s32 	%r58, %r57, %r57;
	cvt.rn.f64.u32 	%fd20, %r58;
	mul.f64 	%fd21, %fd20, 0dBFE0000000000000;
	div.rn.f64 	%fd22, %fd21, %fd1;
	cvt.rn.f32.f64 	%f68, %fd22;
	mul.f32 	%f69, %f68, 0f3FB8AA3B;
	ex2.approx.f32 	%f70, %f69;
	shl.b32 	%r59, %r67, 2;
	mov.u32 	%r60, cacheFit;
	add.s32 	%r61, %r60, %r59;
	ld.shared.f32 	%f71, [%r61];
	mul.f32 	%f72, %f2, %f71;
	fma.rn.f32 	%f142, %f70, %f72, %f142;
$L__BB0_12:
	bar.sync 	0;
	mul.wide.s32 	%rd18, %r2, 4;
	add.s64 	%rd2, %rd1, %rd18;
	st.global.f32 	[%rd2], %f142;
	bar.sync 	0;
	setp.ne.s32 	%p12, %r1, 0;
	@%p12 bra 	$L__BB0_27;
	setp.lt.s32 	%p13, %r31, 1;
	mov.f32 	%f151, 0f00000000;
	@%p13 bra 	$L__BB0_26;
	and.b32  	%r16, %r31, 15;
	setp.lt.u32 	%p14, %r31, 16;
	mov.b32 	%r70, 0;
	mov.f32 	%f151, 0f00000000;
	@%p14 bra 	$L__BB0_17;
	and.b32  	%r70, %r31, 2147483632;
	neg.s32 	%r68, %r70;
	add.s64 	%rd24, %rd1, 32;
	mov.f32 	%f151, 0f00000000;
$L__BB0_16:
	.pragma "nounroll";
	ld.global.f32 	%f77, [%rd24+-32];
	add.f32 	%f78, %f151, %f77;
	ld.global.f32 	%f79, [%rd24+-28];
	add.f32 	%f80, %f78, %f79;
	ld.global.f32 	%f81, [%rd24+-24];
	add.f32 	%f82, %f80, %f81;
	ld.global.f32 	%f83, [%rd24+-20];
	add.f32 	%f84, %f82, %f83;
	ld.global.f32 	%f85, [%rd24+-16];
	add.f32 	%f86, %f84, %f85;
	ld.global.f32 	%f87, [%rd24+-12];
	add.f32 	%f88, %f86, %f87;
	ld.global.f32 	%f89, [%rd24+-8];
	add.f32 	%f90, %f88, %f89;
	ld.global.f32 	%f91, [%rd24+-4];
	add.f32 	%f92, %f90, %f91;
	ld.global.f32 	%f93, [%rd24];
	add.f32 	%f94, %f92, %f93;
	ld.global.f32 	%f95, [%rd24+4];
	add.f32 	%f96, %f94, %f95;
	ld.global.f32 	%f97, [%rd24+8];
	add.f32 	%f98, %f96, %f97;
	ld.global.f32 	%f99, [%rd24+12];
	add.f32 	%f100, %f98, %f99;
	ld.global.f32 	%f101, [%rd24+16];
	add.f32 	%f102, %f100, %f101;
	ld.global.f32 	%f103, [%rd24+20];
	add.f32 	%f104, %f102, %f103;
	ld.global.f32 	%f105, [%rd24+24];
	add.f32 	%f106, %f104, %f105;
	ld.global.f32 	%f107, [%rd24+28];
	add.f32 	%f151, %f106, %f107;
	add.s32 	%r68, %r68, 16;
	add.s64 	%rd24, %rd24, 64;
	setp.ne.s32 	%p15, %r68, 0;
	@%p15 bra 	$L__BB0_16;
$L__BB0_17:
	setp.eq.s32 	%p16, %r16, 0;
	@%p16 bra 	$L__BB0_26;
	and.b32  	%r22, %r31, 7;
	setp.lt.u32 	%p17, %r16, 8;
	@%p17 bra 	$L__BB0_20;
	mul.wide.u32 	%rd19, %r70, 4;
	add.s64 	%rd20, %rd1, %rd19;
	ld.global.f32 	%f109, [%rd20];
	add.f32 	%f110, %f151, %f109;
	ld.global.f32 	%f111, [%rd20+4];
	add.f32 	%f112, %f110, %f111;
	ld.global.f32 	%f113, [%rd20+8];
	add.f32 	%f114, %f112, %f113;
	ld.global.f32 	%f115, [%rd20+12];
	add.f32 	%f116, %f114, %f115;
	ld.global.f32 	%f117, [%rd20+16];
	add.f32 	%f118, %f116, %f117;
	ld.global.f32 	%f119, [%rd20+20];
	add.f32 	%f120, %f118, %f119;
	ld.global.f32 	%f121, [%rd20+24];
	add.f32 	%f122, %f120, %f121;
	ld.global.f32 	%f123, [%rd20+28];
	add.f32 	%f151, %f122, %f123;
	add.s32 	%r70, %r70, 8;
$L__BB0_20:
	setp.eq.s32 	%p18, %r22, 0;
	@%p18 bra 	$L__BB0_26;
	and.b32  	%r25, %r31, 3;
	setp.lt.u32 	%p19, %r22, 4;
	@%p19 bra 	$L__BB0_23;
	mul.wide.u32 	%rd21, %r70, 4;
	add.s64 	%rd22, %rd1, %rd21;
	ld.global.f32 	%f125, [%rd22];
	add.f32 	%f126, %f151, %f125;
	ld.global.f32 	%f127, [%rd22+4];
	add.f32 	%f128, %f126, %f127;
	ld.global.f32 	%f129, [%rd22+8];
	add.f32 	%f130, %f128, %f129;
	ld.global.f32 	%f131, [%rd22+12];
	add.f32 	%f151, %f130, %f131;
	add.s32 	%r70, %r70, 4;
$L__BB0_23:
	setp.eq.s32 	%p20, %r25, 0;
	@%p20 bra 	$L__BB0_26;
	mul.wide.u32 	%rd23, %r70, 4;
	add.s64 	%rd25, %rd1, %rd23;
	neg.s32 	%r72, %r25;
$L__BB0_25:
	.pragma "nounroll";
	ld.global.f32 	%f132, [%rd25];
	add.f32 	%f151, %f151, %f132;
	add.s64 	%rd25, %rd25, 4;
	add.s32 	%r72, %r72, 1;
	setp.ne.s32 	%p21, %r72, 0;
	@%p21 bra 	$L__BB0_25;
$L__BB0_26:
	st.shared.f32 	[_ZZ29UpdateProbabilityDistributionE3sum], %f151;
$L__BB0_27:
	bar.sync 	0;
	ld.global.f32 	%f133, [%rd2];
	ld.shared.f32 	%f134, [_ZZ29UpdateProbabilityDistributionE3sum];
	div.rn.f32 	%f135, %f133, %f134;
	st.global.f32 	[%rd2], %f135;
	ret;

}


// ===== COMPILED SASS (sm_100) =====

	.target	sm_100

	.elftype	@"ET_EXEC"


//--------------------- .note.nv.tkinfo           --------------------------
	.section	.note.nv.tkinfo,"",@"SHT_NOTE"
	.sectionflags	@"SHF_NOTE_NV_TKINFO"
	.tkinfo
        /*0018*/ 	.word	0x00000002
        /*0030*/ 	.string	""
        /*0030*/ 	.string	"ptxas"
        /*0030*/ 	.string	"Cuda compilation tools, release 13.0, V13.0.88"
        /*0030*/ 	.string	"Build cuda_13.0.r13.0/compiler.36424714_0"
        /*0030*/ 	.string	"-arch sm_100 -m 64 "



//--------------------- .note.nv.cuinfo           --------------------------
	.section	.note.nv.cuinfo,"",@"SHT_NOTE"
	.sectionflags	@"SHF_NOTE_NV_CUINFO"
        /*0018*/ 	.short	0x0002
        /*001a*/ 	.short	0x0064
        /*001c*/ 	.short	0x0082
	.zero		2


//--------------------- .nv.info                  --------------------------
	.section	.nv.info,"",@"SHT_CUDA_INFO"
	.align	4


	//----- nvinfo : EIATTR_REGCOUNT
	.align		4
        /*0000*/ 	.byte	0x04, 0x2f
        /*0002*/ 	.short	(.L_1 - .L_0)
	.align		4
.L_0:
        /*0004*/ 	.word	index@(UpdateProbabilityDistribution)
        /*0008*/ 	.word	0x00000025


	//----- nvinfo : EIATTR_FRAME_SIZE
	.align		4
.L_1:
        /*000c*/ 	.byte	0x04, 0x11
        /*000e*/ 	.short	(.L_3 - .L_2)
	.align		4
.L_2:
        /*0010*/ 	.word	index@($__internal_2_$__cuda_sm3x_div_rn_noftz_f32_slowpath)
        /*0014*/ 	.word	0x00000000


	//----- nvinfo : EIATTR_FRAME_SIZE
	.align		4
.L_3:
        /*0018*/ 	.byte	0x04, 0x11
        /*001a*/ 	.short	(.L_5 - .L_4)
	.align		4
.L_4:
        /*001c*/ 	.word	index@($__internal_1_$__cuda_sm20_rcp_rn_f32_slowpath)
        /*0020*/ 	.word	0x00000000


	//----- nvinfo : EIATTR_FRAME_SIZE
	.align		4
.L_5:
        /*0024*/ 	.byte	0x04, 0x11
        /*0026*/ 	.short	(.L_7 - .L_6)
	.align		4
.L_6:
        /*0028*/ 	.word	index@($__internal_0_$__cuda_sm20_div_rn_f64_full)
        /*002c*/ 	.word	0x00000000


	//----- nvinfo : EIATTR_FRAME_SIZE
	.align		4
.L_7:
        /*0030*/ 	.byte	0x04, 0x11
        /*0032*/ 	.short	(.L_9 - .L_8)
	.align		4
.L_8:
        /*0034*/ 	.word	index@(UpdateProbabilityDistribution)
        /*0038*/ 	.word	0x00000000


	//----- nvinfo : EIATTR_MIN_STACK_SIZE
	.align		4
.L_9:
        /*003c*/ 	.byte	0x04, 0x12
        /*003e*/ 	.short	(.L_11 - .L_10)
	.align		4
.L_10:
        /*0040*/ 	.word	index@(UpdateProbabilityDistribution)
        /*0044*/ 	.word	0x00000000
.L_11:


//--------------------- .nv.compat                --------------------------
	.section	.nv.compat,"",@"SHT_CUDA_COMPAT_INFO"
	.align	4
        /*0000*/ 	.byte	0x02, 0x09, 0x00, 0x00, 0x02, 0x02, 0x01, 0x00, 0x02, 0x05, 0x05, 0x00, 0x03, 0x07, 0x01, 0x01
        /*0010*/ 	.byte	0x02, 0x03, 0x00, 0x00, 0x02, 0x06, 0x01, 0x00, 0x04, 0x0b, 0x08, 0x00, 0x01, 0x00, 0x00, 0x00
        /*0020*/ 	.byte	0x00, 0x00, 0x00, 0x00


//--------------------- .nv.info.UpdateProbabilityDistribution --------------------------
	.section	.nv.info.UpdateProbabilityDistribution,"",@"SHT_CUDA_INFO"
	.sectionflags	@""
	.align	4


	//----- nvinfo : EIATTR_CUDA_API_VERSION
	.align		4
        /*0000*/ 	.byte	0x04, 0x37
        /*0002*/ 	.short	(.L_13 - .L_12)
.L_12:
        /*0004*/ 	.word	0x00000082


	//----- nvinfo : EIATTR_KPARAM_INFO
	.align		4
.L_13:
        /*0008*/ 	.byte	0x04, 0x17
        /*000a*/ 	.short	(.L_15 - .L_14)
.L_14:
        /*000c*/ 	.word	0x00000000
        /*0010*/ 	.short	0x0006
        /*0012*/ 	.short	0x002c
        /*0014*/ 	.byte	0x00, 0xf0, 0x11, 0x00


	//----- nvinfo : EIATTR_KPARAM_INFO
	.align		4
.L_15:
        /*0018*/ 	.byte	0x04, 0x17
        /*001a*/ 	.short	(.L_17 - .L_16)
.L_16:
        /*001c*/ 	.word	0x00000000
        /*0020*/ 	.short	0x0005
        /*0022*/ 	.short	0x0028
        /*0024*/ 	.byte	0x00, 0xf0, 0x11, 0x00


	//----- nvinfo : EIATTR_KPARAM_INFO
	.align		4
.L_17:
        /*0028*/ 	.byte	0x04, 0x17
        /*002a*/ 	.short	(.L_19 - .L_18)
.L_18:
        /*002c*/ 	.word	0x00000000
        /*0030*/ 	.short	0x0004
        /*0032*/ 	.short	0x0020
        /*0034*/ 	.byte	0x00, 0xf5, 0x21, 0x00


	//----- nvinfo : EIATTR_KPARAM_INFO
	.align		4
.L_19:
        /*0038*/ 	.byte	0x04, 0x17
        /*003a*/ 	.short	(.L_21 - .L_20)
.L_20:
        /*003c*/ 	.word	0x00000000
        /*0040*/ 	.short	0x0003
        /*0042*/ 	.short	0x0018
        /*0044*/ 	.byte	0x00, 0xf5, 0x21, 0x00


	//----- nvinfo : EIATTR_KPARAM_INFO
	.align		4
.L_21:
        /*0048*/ 	.byte	0x04, 0x17
        /*004a*/ 	.short	(.L_23 - .L_22)
.L_22:
        /*004c*/ 	.word	0x00000000
        /*0050*/ 	.short	0x0002
        /*0052*/ 	.short	0x0010
        /*0054*/ 	.byte	0x00, 0xf5, 0x21, 0x00


	//----- nvinfo : EIATTR_KPARAM_INFO
	.align		4
.L_23:
        /*0058*/ 	.byte	0x04, 0x17
        /*005a*/ 	.short	(.L_25 - .L_24)
.L_24:
        /*005c*/ 	.word	0x00000000
        /*0060*/ 	.short	0x0001
        /*0062*/ 	.short	0x0008
        /*0064*/ 	.byte	0x00, 0xf5, 0x21, 0x00


	//----- nvinfo : EIATTR_KPARAM_INFO
	.align		4
.L_25:
        /*0068*/ 	.byte	0x04, 0x17
        /*006a*/ 	.short	(.L_27 - .L_26)
.L_26:
        /*006c*/ 	.word	0x00000000
        /*0070*/ 	.short	0x0000
        /*0072*/ 	.short	0x0000
        /*0074*/ 	.byte	0x00, 0xf5, 0x21, 0x00


	//----- nvinfo : EIATTR_SPARSE_MMA_MASK
	.align		4
.L_27:
        /*0078*/ 	.byte	0x03, 0x50
        /*007a*/ 	.short	0x0000


	//----- nvinfo : EIATTR_MAXREG_COUNT
	.align		4
        /*007c*/ 	.byte	0x03, 0x1b
        /*007e*/ 	.short	0x00ff


	//----- nvinfo : EIATTR_NUM_BARRIERS
	.align		4
        /*0080*/ 	.byte	0x02, 0x4c
        /*0082*/ 	.byte	0x01
	.zero		1


	//----- nvinfo : EIATTR_MERCURY_ISA_VERSION
	.align		4
        /*0084*/ 	.byte	0x03, 0x5f
        /*0086*/ 	.short	0x0101


	//----- nvinfo : EIATTR_VRC_CTA_INIT_COUNT
	.align		4
        /*0088*/ 	.byte	0x02, 0x4a
	.zero		1
	.zero		1


	//----- nvinfo : EIATTR_EXIT_INSTR_OFFSETS
	.align		4
        /*008c*/ 	.byte	0x04, 0x1c
        /*008e*/ 	.short	(.L_29 - .L_28)


	//   ....[0]....
.L_28:
        /*0090*/ 	.word	0x00001cd0


	//----- nvinfo : EIATTR_CRS_STACK_SIZE
	.align		4
.L_29:
        /*0094*/ 	.byte	0x04, 0x1e
        /*0096*/ 	.short	(.L_31 - .L_30)
.L_30:
        /*0098*/ 	.word	0x00000000


	//----- nvinfo : EIATTR_CBANK_PARAM_SIZE
	.align		4
.L_31:
        /*009c*/ 	.byte	0x03, 0x19
        /*009e*/ 	.short	0x0030


	//----- nvinfo : EIATTR_PARAM_CBANK
	.align		4
        /*00a0*/ 	.byte	0x04, 0x0a
        /*00a2*/ 	.short	(.L_33 - .L_32)
	.align		4
.L_32:
        /*00a4*/ 	.word	index@(.nv.constant0.UpdateProbabilityDistribution)
        /*00a8*/ 	.short	0x0380
        /*00aa*/ 	.short	0x0030


	//----- nvinfo : EIATTR_SW_WAR
	.align		4
.L_33:
        /*00ac*/ 	.byte	0x04, 0x36
        /*00ae*/ 	.short	(.L_35 - .L_34)
.L_34:
        /*00b0*/ 	.word	0x00000008
.L_35:


//--------------------- .nv.callgraph             --------------------------
	.section	.nv.callgraph,"",@"SHT_CUDA_CALLGRAPH"
	.align	4
	.sectionentsize	8
	.align		4
        /*0000*/ 	.word	0x00000000
	.align		4
        /*0004*/ 	.word	0xffffffff
	.align		4
        /*0008*/ 	.word	0x00000000
	.align		4
        /*000c*/ 	.word	0xfffffffe
	.align		4
        /*0010*/ 	.word	0x00000000
	.align		4
        /*0014*/ 	.word	0xfffffffd
	.align		4
        /*0018*/ 	.word	0x00000000
	.align		4
        /*001c*/ 	.word	0xfffffffc


//--------------------- .text.UpdateProbabilityDistribution --------------------------
	.section	.text.UpdateProbabilityDistribution,"ax",@progbits
	.align	128
        .global         UpdateProbabilityDistribution
        .type           UpdateProbabilityDistribution,@function
        .size           UpdateProbabilityDistribution,(.L_x_53 - UpdateProbabilityDistribution)
        .other          UpdateProbabilityDistribution,@"STO_CUDA_ENTRY STV_DEFAULT"
UpdateProbabilityDistribution:
.text.UpdateProbabilityDistribution:
[----:B------:R-:W-:Y:S01]  /*0000*/  LDC R1, c[0x0][0x37c] ;  /* 0x0000df00ff017b82 */ /* 0x000fe20000000800 */
[----:B------:R-:W0:Y:S07]  /*0010*/  S2R R12, SR_TID.X ;  /* 0x00000000000c7919 */ /* 0x000e2e0000002100 */
[----:B------:R-:W0:Y:S01]  /*0020*/  LDC R4, c[0x0][0x3a8] ;  /* 0x0000ea00ff047b82 */ /* 0x000e220000000800 */
[----:B------:R-:W1:Y:S01]  /*0030*/  LDCU.64 UR6, c[0x0][0x358] ;  /* 0x00006b00ff0677ac */ /* 0x000e620008000a00 */
[----:B0-----:R-:W-:-:S13]  /*0040*/  ISETP.GE.U32.AND P0, PT, R12, R4, PT ;  /* 0x000000040c00720c */ /* 0x001fda0003f06070 */
[----:B------:R-:W0:Y:S02]  /*0050*/  @!P0 LDC.64 R2, c[0x0][0x390] ;  /* 0x0000e400ff028b82 */ /* 0x000e240000000a00 */
[----:B0-----:R-:W-:-:S06]  /*0060*/  @!P0 IMAD.WIDE.U32 R2, R12, 0x4, R2 ;  /* 0x000000040c028825 */ /* 0x001fcc00078e0002 */
[----:B-1----:R-:W2:Y:S01]  /*0070*/  @!P0 LDG.E R2, desc[UR6][R2.64] ;  /* 0x0000000602028981 */ /* 0x002ea2000c1e1900 */
[----:B------:R-:W0:Y:S01]  /*0080*/  S2UR UR4, SR_CTAID.X ;  /* 0x00000000000479c3 */ /* 0x000e220000002500 */
[----:B------:R-:W-:Y:S01]  /*0090*/  @!P0 MOV R0, 0x400 ;  /* 0x0000040000008802 */ /* 0x000fe20000000f00 */
[----:B------:R-:W-:Y:S01]  /*00a0*/  BSSY.RECONVERGENT B0, `(.L_x_0) ;  /* 0x0000139000007945 */ /* 0x000fe20003800200 */
[----:B------:R-:W1:Y:S01]  /*00b0*/  @!P0 S2R R5, SR_CgaCtaId ;  /* 0x0000000000058919 */ /* 0x000e620000008800 */
[----:B------:R-:W-:Y:S02]  /*00c0*/  IMAD.MOV.U32 R30, RZ, RZ, RZ ;  /* 0x000000ffff1e7224 */ /* 0x000fe400078e00ff */
[----:B------:R-:W-:Y:S02]  /*00d0*/  @!P0 VIADD R0, R0, 0x10 ;  /* 0x0000001000008836 */ /* 0x000fe40000000000 */
[----:B------:R-:W0:Y:S02]  /*00e0*/  LDC R13, c[0x0][0x360] ;  /* 0x0000d800ff0d7b82 */ /* 0x000e240000000800 */
[----:B0-----:R-:W-:Y:S01]  /*00f0*/  IMAD R13, R13, UR4, R12 ;  /* 0x000000040d0d7c24 */ /* 0x001fe2000f8e020c */
[----:B-1----:R-:W-:-:S05]  /*0100*/  @!P0 LEA R5, R5, R0, 0x18 ;  /* 0x0000000005058211 */ /* 0x002fca00078ec0ff */
[----:B------:R-:W-:-:S05]  /*0110*/  @!P0 IMAD R5, R12, 0x4, R5 ;  /* 0x000000040c058824 */ /* 0x000fca00078e0205 */
[----:B--2---:R0:W-:Y:S01]  /*0120*/  @!P0 STS [R5], R2 ;  /* 0x0000000205008388 */ /* 0x0041e20000000800 */
[----:B------:R-:W-:Y:S01]  /*0130*/  BAR.SYNC.DEFER_BLOCKING 0x0 ;  /* 0x0000000000007b1d */ /* 0x000fe20000010000 */
[----:B------:R-:W-:-:S13]  /*0140*/  ISETP.GE.AND P0, PT, R13, R4, PT ;  /* 0x000000040d00720c */ /* 0x000fda0003f06270 */
[----:B0-----:R-:W-:Y:S05]  /*0150*/  @P0 BRA `(.L_x_1) ;  /* 0x0000001000b40947 */ /* 0x001fea0003800000 */
[----:B------:R-:W0:Y:S02]  /*0160*/  LDC.64 R2, c[0x0][0x3a0] ;  /* 0x0000e800ff027b82 */ /* 0x000e240000000a00 */
[----:B0-----:R-:W-:-:S06]  /*0170*/  IMAD.WIDE R2, R13, 0x4, R2 ;  /* 0x000000040d027825 */ /* 0x001fcc00078e0202 */
[----:B------:R-:W2:Y:S01]  /*0180*/  LDG.E R2, desc[UR6][R2.64] ;  /* 0x0000000602027981 */ /* 0x000ea2000c1e1900 */
[----:B------:R-:W-:-:S04]  /*0190*/  ISETP.GE.AND P0, PT, R4, 0x1, PT ;  /* 0x000000010400780c */ /* 0x000fc80003f06270 */
[----:B--2---:R-:W-:-:S13]  /*01a0*/  FSETP.NEU.OR P0, PT, R2, 1, !P0 ;  /* 0x3f8000000200780b */ /* 0x004fda000470d400 */
[----:B------:R-:W-:Y:S05]  /*01b0*/  @P0 BRA `(.L_x_1) ;  /* 0x00000010009c0947 */ /* 0x000fea0003800000 */
[----:B------:R-:W0:Y:S02]  /*01c0*/  LDCU UR4, c[0x0][0x3ac] ;  /* 0x00007580ff0477ac */ /* 0x000e240008000800 */
[----:B0-----:R-:W-:-:S05]  /*01d0*/  I2FP.F32.S32 R0, UR4 ;  /* 0x0000000400007c45 */ /* 0x001fca0008201400 */
[----:B------:R-:W-:-:S05]  /*01e0*/  FMUL R0, R0, R0 ;  /* 0x0000000000007220 */ /* 0x000fca0000400000 */
[----:B------:R-:W-:-:S04]  /*01f0*/  IADD3 R2, PT, PT, R0, 0x1800000, RZ ;  /* 0x0180000000027810 */ /* 0x000fc80007ffe0ff */
[----:B------:R-:W-:-:S04]  /*0200*/  LOP3.LUT R2, R2, 0x7f800000, RZ, 0xc0, !PT ;  /* 0x7f80000002027812 */ /* 0x000fc800078ec0ff */
[----:B------:R-:W-:-:S13]  /*0210*/  ISETP.GT.U32.AND P0, PT, R2, 0x1ffffff, PT ;  /* 0x01ffffff0200780c */ /* 0x000fda0003f04070 */
[----:B------:R-:W-:Y:S05]  /*0220*/  @P0 BRA `(.L_x_2) ;  /* 0x00000000000c0947 */ /* 0x000fea0003800000 */
[----:B------:R-:W-:-:S07]  /*0230*/  MOV R8, 0x250 ;  /* 0x0000025000087802 */ /* 0x000fce0000000f00 */
[----:B------:R-:W-:Y:S05]  /*0240*/  CALL.REL.NOINC `($__internal_1_$__cuda_sm20_rcp_rn_f32_slowpath) ;  /* 0x0000002000187944 */ /* 0x000fea0003c00000 */
[----:B------:R-:W-:Y:S05]  /*0250*/  BRA `(.L_x_3) ;  /* 0x0000000000107947 */ /* 0x000fea0003800000 */
.L_x_2:
[----:B------:R-:W0:Y:S02]  /*0260*/  MUFU.RCP R7, R0 ;  /* 0x0000000000077308 */ /* 0x000e240000001000 */
[----:B0-----:R-:W-:-:S04]  /*0270*/  FFMA R2, R0, R7, -1 ;  /* 0xbf80000000027423 */ /* 0x001fc80000000007 */
[----:B------:R-:W-:-:S04]  /*0280*/  FADD.FTZ R2, -R2, -RZ ;  /* 0x800000ff02027221 */ /* 0x000fc80000010100 */
[----:B------:R-:W-:-:S07]  /*0290*/  FFMA R7, R7, R2, R7 ;  /* 0x0000000207077223 */ /* 0x000fce0000000007 */
.L_x_3:
[----:B------:R-:W0:Y:S01]  /*02a0*/  LDC.64 R2, c[0x0][0x3a8] ;  /* 0x0000ea00ff027b82 */ /* 0x000e220000000a00 */
[----:B------:R-:W-:Y:S02]  /*02b0*/  IMAD.MOV.U32 R30, RZ, RZ, RZ ;  /* 0x000000ffff1e7224 */ /* 0x000fe400078e00ff */
[----:B------:R-:W-:Y:S01]  /*02c0*/  IMAD.MOV.U32 R6, RZ, RZ, RZ ;  /* 0x000000ffff067224 */ /* 0x000fe200078e00ff */
[----:B0-----:R-:W-:Y:S02]  /*02d0*/  I2FP.F32.S32 R3, R3 ;  /* 0x0000000300037245 */ /* 0x001fe40000201400 */
[C---:B------:R-:W-:Y:S02]  /*02e0*/  ISETP.GE.U32.AND P0, PT, R2.reuse, 0x4, PT ;  /* 0x000000040200780c */ /* 0x040fe40003f06070 */
[----:B------:R-:W-:Y:S01]  /*02f0*/  LOP3.LUT R4, R2, 0x3, RZ, 0xc0, !PT ;  /* 0x0000000302047812 */ /* 0x000fe200078ec0ff */
[----:B------:R-:W-:-:S06]  /*0300*/  FMUL R14, R3, R3 ;  /* 0x00000003030e7220 */ /* 0x000fcc0000400000 */
[----:B------:R-:W0:Y:S04]  /*0310*/  F2F.F64.F32 R14, R14 ;  /* 0x0000000e000e7310 */ /* 0x000e280000201800 */
[----:B------:R-:W-:Y:S05]  /*0320*/  @!P0 BRA `(.L_x_4) ;  /* 0x0000000800508947 */ /* 0x000fea0003800000 */
[----:B------:R-:W1:Y:S01]  /*0330*/  S2UR UR5, SR_CgaCtaId ;  /* 0x00000000000579c3 */ /* 0x000e620000008800 */
[----:B------:R-:W-:Y:S01]  /*0340*/  UMOV UR4, 0x400 ;  /* 0x0000040000047882 */ /* 0x000fe20000000000 */
[----:B------:R-:W-:Y:S01]  /*0350*/  LOP3.LUT R6, R2, 0x7ffffffc, RZ, 0xc0, !PT ;  /* 0x7ffffffc02067812 */ /* 0x000fe200078ec0ff */
[----:B------:R-:W-:Y:S01]  /*0360*/  UIADD3 UR4, UPT, UPT, UR4, 0x10, URZ ;  /* 0x0000001004047890 */ /* 0x000fe2000fffe0ff */
[----:B------:R-:W-:Y:S01]  /*0370*/  IADD3 R5, PT, PT, -R13, 0x1, RZ ;  /* 0x000000010d057810 */ /* 0x000fe20007ffe1ff */
[----:B------:R-:W-:Y:S01]  /*0380*/  IMAD.MOV.U32 R30, RZ, RZ, RZ ;  /* 0x000000ffff1e7224 */ /* 0x000fe200078e00ff */
[----:B------:R-:W-:Y:S01]  /*0390*/  IADD3 R3, PT, PT, -R6, RZ, RZ ;  /* 0x000000ff06037210 */ /* 0x000fe20007ffe1ff */
[----:B-1----:R-:W-:-:S06]  /*03a0*/  ULEA UR4, UR5, UR4, 0x18 ;  /* 0x0000000405047291 */ /* 0x002fcc000f8ec0ff */
[----:B------:R-:W-:-:S07]  /*03b0*/  IMAD.U32 R2, RZ, RZ, UR4 ;  /* 0x00000004ff027e24 */ /* 0x000fce000f8e00ff */
.L_x_13:
[----:B0-----:R-:W0:Y:S01]  /*03c0*/  MUFU.RCP64H R9, R15 ;  /* 0x0000000f00097308 */ /* 0x001e220000001800 */
[----:B------:R-:W-:Y:S01]  /*03d0*/  IMAD.MOV.U32 R8, RZ, RZ, 0x1 ;  /* 0x00000001ff087424 */ /* 0x000fe200078e00ff */
[----:B------:R-:W-:Y:S01]  /*03e0*/  BSSY.RECONVERGENT B1, `(.L_x_5) ;  /* 0x0000017000017945 */ /* 0x000fe20003800200 */
[----:B------:R-:W-:-:S04]  /*03f0*/  VIADD R0, R5, 0xffffffff ;  /* 0xffffffff05007836 */ /* 0x000fc80000000000 */
[----:B------:R-:W-:-:S04]  /*0400*/  IMAD R0, R0, R0, RZ ;  /* 0x0000000000007224 */ /* 0x000fc800078e02ff */
[----:B------:R-:W1:Y:S01]  /*0410*/  I2F.F64.U32 R20, R0 ;  /* 0x0000000000147312 */ /* 0x000e620000201800 */
[----:B0-----:R-:W-:-:S08]  /*0420*/  DFMA R10, R8, -R14, 1 ;  /* 0x3ff00000080a742b */ /* 0x001fd0000000080e */
[----:B------:R-:W-:Y:S02]  /*0430*/  DFMA R10, R10, R10, R10 ;  /* 0x0000000a0a0a722b */ /* 0x000fe4000000000a */
[----:B-1----:R-:W-:-:S06]  /*0440*/  DMUL R20, R20, -0.5 ;  /* 0xbfe0000014147828 */ /* 0x002fcc0000000000 */
[----:B------:R-:W-:-:S04]  /*0450*/  DFMA R10, R8, R10, R8 ;  /* 0x0000000a080a722b */ /* 0x000fc80000000008 */
[----:B------:R-:W-:-:S04]  /*0460*/  FSETP.GEU.AND P1, PT, |R21|, 6.5827683646048100446e-37, PT ;  /* 0x036000001500780b */ /* 0x000fc80003f2e200 */
[----:B------:R-:W-:-:S08]  /*0470*/  DFMA R8, R10, -R14, 1 ;  /* 0x3ff000000a08742b */ /* 0x000fd0000000080e */
[----:B------:R-:W-:-:S08]  /*0480*/  DFMA R8, R10, R8, R10 ;  /* 0x000000080a08722b */ /* 0x000fd0000000000a */
[----:B------:R-:W-:-:S08]  /*0490*/  DMUL R16, R20, R8 ;  /* 0x0000000814107228 */ /* 0x000fd00000000000 */
[----:B------:R-:W-:-:S08]  /*04a0*/  DFMA R10, R16, -R14, R20 ;  /* 0x8000000e100a722b */ /* 0x000fd00000000014 */
[----:B------:R-:W-:-:S10]  /*04b0*/  DFMA R16, R8, R10, R16 ;  /* 0x0000000a0810722b */ /* 0x000fd40000000010 */
[----:B------:R-:W-:-:S05]  /*04c0*/  FFMA R8, RZ, R15, R17 ;  /* 0x0000000fff087223 */ /* 0x000fca0000000011 */
[----:B------:R-:W-:-:S13]  /*04d0*/  FSETP.GT.AND P0, PT, |R8|, 1.469367938527859385e-39, PT ;  /* 0x001000000800780b */ /* 0x000fda0003f04200 */
[----:B------:R-:W-:Y:S05]  /*04e0*/  @P0 BRA P1, `(.L_x_6) ;  /* 0x0000000000180947 */ /* 0x000fea0000800000 */
[----:B------:R-:W-:Y:S01]  /*04f0*/  MOV R18, R14 ;  /* 0x0000000e00127202 */ /* 0x000fe20000000f00 */
[----:B------:R-:W-:Y:S01]  /*0500*/  IMAD.MOV.U32 R19, RZ, RZ, R15 ;  /* 0x000000ffff137224 */ /* 0x000fe200078e000f */
[----:B------:R-:W-:-:S07]  /*0510*/  MOV R8, 0x530 ;  /* 0x0000053000087802 */ /* 0x000fce0000000f00 */
[----:B------:R-:W-:Y:S05]  /*0520*/  CALL.REL.NOINC `($__internal_0_$__cuda_sm20_div_rn_f64_full) ;  /* 0x0000001400ec7944 */ /* 0x000fea0003c00000 */
[----:B------:R-:W-:Y:S02]  /*0530*/  IMAD.MOV.U32 R16, RZ, RZ, R18 ;  /* 0x000000ffff107224 */ /* 0x000fe400078e0012 */
[----:B------:R-:W-:-:S07]  /*0540*/  IMAD.MOV.U32 R17, RZ, RZ, R19 ;  /* 0x000000ffff117224 */ /* 0x000fce00078e0013 */
.L_x_6:
[----:B------:R-:W-:Y:S05]  /*0550*/  BSYNC.RECONVERGENT B1 ;  /* 0x0000000000017941 */ /* 0x000fea0003800200 */
.L_x_5:
[----:B------:R-:W0:Y:S01]  /*0560*/  MUFU.RCP64H R9, R15 ;  /* 0x0000000f00097308 */ /* 0x000e220000001800 */
[----:B------:R-:W-:Y:S01]  /*0570*/  MOV R8, 0x1 ;  /* 0x0000000100087802 */ /* 0x000fe20000000f00 */
[C---:B------:R-:W-:Y:S01]  /*0580*/  IMAD R0, R5.reuse, R5, RZ ;  /* 0x0000000505007224 */ /* 0x040fe200078e02ff */
[----:B------:R-:W-:Y:S01]  /*0590*/  BSSY.RECONVERGENT B1, `(.L_x_7) ;  /* 0x000001f000017945 */ /* 0x000fe20003800200 */
[----:B------:R-:W-:-:S04]  /*05a0*/  VIADD R33, R5, 0x2 ;  /* 0x0000000205217836 */ /* 0x000fc80000000000 */
[----:B------:R-:W1:Y:S08]  /*05b0*/  I2F.F64.U32 R20, R0 ;  /* 0x0000000000147312 */ /* 0x000e700000201800 */
[----:B------:R-:W2:Y:S01]  /*05c0*/  F2F.F32.F64 R16, R16 ;  /* 0x0000001000107310 */ /* 0x000ea20000301000 */
[----:B0-----:R-:W-:Y:S02]  /*05d0*/  DFMA R10, R8, -R14, 1 ;  /* 0x3ff00000080a742b */ /* 0x001fe4000000080e */
[----:B-1----:R-:W-:-:S06]  /*05e0*/  DMUL R20, R20, -0.5 ;  /* 0xbfe0000014147828 */ /* 0x002fcc0000000000 */
[----:B------:R-:W-:Y:S01]  /*05f0*/  DFMA R10, R10, R10, R10 ;  /* 0x0000000a0a0a722b */ /* 0x000fe2000000000a */
[----:B--2---:R-:W-:-:S07]  /*0600*/  FMUL R26, R16, 1.4426950216293334961 ;  /* 0x3fb8aa3b101a7820 */ /* 0x004fce0000400000 */
[----:B------:R-:W-:Y:S01]  /*0610*/  DFMA R10, R8, R10, R8 ;  /* 0x0000000a080a722b */ /* 0x000fe20000000008 */
[----:B------:R-:W-:Y:S02]  /*0620*/  FSETP.GEU.AND P2, PT, |R21|, 6.5827683646048100446e-37, PT ;  /* 0x036000001500780b */ /* 0x000fe40003f4e200 */
[----:B------:R-:W-:-:S05]  /*0630*/  FSETP.GEU.AND P0, PT, R26, -126, PT ;  /* 0xc2fc00001a00780b */ /* 0x000fca0003f0e000 */
[----:B------:R-:W-:-:S08]  /*0640*/  DFMA R18, R10, -R14, 1 ;  /* 0x3ff000000a12742b */ /* 0x000fd0000000080e */
[----:B------:R-:W-:Y:S01]  /*0650*/  DFMA R18, R10, R18, R10 ;  /* 0x000000120a12722b */ /* 0x000fe2000000000a */
[----:B------:R-:W-:Y:S01]  /*0660*/  @!P0 FMUL R26, R26, 0.5 ;  /* 0x3f0000001a1a8820 */ /* 0x000fe20000400000 */
[----:B------:R-:W0:Y:S03]  /*0670*/  LDS.128 R8, [R2] ;  /* 0x0000000002087984 */ /* 0x000e260000000c00 */
[----:B------:R-:W1:Y:S03]  /*0680*/  MUFU.EX2 R27, R26 ;  /* 0x0000001a001b7308 */ /* 0x000e660000000800 */
[----:B------:R-:W-:-:S08]  /*0690*/  DMUL R24, R18, R20 ;  /* 0x0000001412187228 */ /* 0x000fd00000000000 */
[----:B------:R-:W-:Y:S01]  /*06a0*/  DFMA R22, R24, -R14, R20 ;  /* 0x8000000e1816722b */ /* 0x000fe20000000014 */
[----:B-1----:R-:W-:-:S07]  /*06b0*/  @!P0 FMUL R27, R27, R27 ;  /* 0x0000001b1b1b8220 */ /* 0x002fce0000400000 */
[----:B------:R-:W-:-:S10]  /*06c0*/  DFMA R16, R18, R22, R24 ;  /* 0x000000161210722b */ /* 0x000fd40000000018 */
[----:B------:R-:W-:-:S05]  /*06d0*/  FFMA R18, RZ, R15, R17 ;  /* 0x0000000fff127223 */ /* 0x000fca0000000011 */
[----:B------:R-:W-:Y:S01]  /*06e0*/  FSETP.GT.AND P1, PT, |R18|, 1.469367938527859385e-39, PT ;  /* 0x001000001200780b */ /* 0x000fe20003f24200 */
[----:B0-----:R-:W-:-:S04]  /*06f0*/  FMUL R8, R8, R7 ;  /* 0x0000000708087220 */ /* 0x001fc80000400000 */
[----:B------:R-:W-:-:S08]  /*0700*/  FFMA R30, R27, R8, R30 ;  /* 0x000000081b1e7223 */ /* 0x000fd0000000001e */
[----:B------:R-:W-:Y:S05]  /*0710*/  @P1 BRA P2, `(.L_x_8) ;  /* 0x0000000000181947 */ /* 0x000fea0001000000 */
[----:B------:R-:W-:Y:S01]  /*0720*/  IMAD.MOV.U32 R18, RZ, RZ, R14 ;  /* 0x000000ffff127224 */ /* 0x000fe200078e000e */
[----:B------:R-:W-:Y:S01]  /*0730*/  MOV R8, 0x760 ;  /* 0x0000076000087802 */ /* 0x000fe20000000f00 */
[----:B------:R-:W-:-:S07]  /*0740*/  IMAD.MOV.U32 R19, RZ, RZ, R15 ;  /* 0x000000ffff137224 */ /* 0x000fce00078e000f */
[----:B------:R-:W-:Y:S05]  /*0750*/  CALL.REL.NOINC `($__internal_0_$__cuda_sm20_div_rn_f64_full) ;  /* 0x0000001400607944 */ /* 0x000fea0003c00000 */
[----:B------:R-:W-:Y:S01]  /*0760*/  MOV R16, R18 ;  /* 0x0000001200107202 */ /* 0x000fe20000000f00 */
[----:B------:R-:W-:-:S07]  /*0770*/  IMAD.MOV.U32 R17, RZ, RZ, R19 ;  /* 0x000000ffff117224 */ /* 0x000fce00078e0013 */
.L_x_8:
[----:B------:R-:W-:Y:S05]  /*0780*/  BSYNC.RECONVERGENT B1 ;  /* 0x0000000000017941 */ /* 0x000fea0003800200 */
.L_x_7:
[----:B------:R-:W0:Y:S01]  /*0790*/  MUFU.RCP64H R19, R15 ;  /* 0x0000000f00137308 */ /* 0x000e220000001800 */
[----:B------:R-:W-:Y:S01]  /*07a0*/  IMAD.MOV.U32 R18, RZ, RZ, 0x1 ;  /* 0x00000001ff127424 */ /* 0x000fe200078e00ff */
[----:B------:R-:W-:Y:S01]  /*07b0*/  IADD3 R0, PT, PT, R5, R0, R5 ;  /* 0x0000000005007210 */ /* 0x000fe20007ffe005 */
[----:B------:R-:W-:Y:S01]  /*07c0*/  FMUL R9, R9, R7 ;  /* 0x0000000709097220 */ /* 0x000fe20000400000 */
[----:B------:R-:W-:Y:S03]  /*07d0*/  BSSY.RECONVERGENT B1, `(.L_x_9) ;  /* 0x000001b000017945 */ /* 0x000fe60003800200 */
[----:B------:R-:W-:Y:S01]  /*07e0*/  VIADD R8, R0, 0x1 ;  /* 0x0000000100087836 */ /* 0x000fe20000000000 */
[----:B------:R-:W1:Y:S08]  /*07f0*/  F2F.F32.F64 R16, R16 ;  /* 0x0000001000107310 */ /* 0x000e700000301000 */
[----:B------:R-:W2:Y:S01]  /*0800*/  I2F.F64.U32 R20, R8 ;  /* 0x0000000800147312 */ /* 0x000ea20000201800 */
[----:B0-----:R-:W-:Y:S01]  /*0810*/  DFMA R22, R18, -R14, 1 ;  /* 0x3ff000001216742b */ /* 0x001fe2000000080e */
[----:B-1----:R-:W-:-:S07]  /*0820*/  FMUL R0, R16, 1.4426950216293334961 ;  /* 0x3fb8aa3b10007820 */ /* 0x002fce0000400000 */
[----:B------:R-:W-:Y:S01]  /*0830*/  DFMA R22, R22, R22, R22 ;  /* 0x000000161616722b */ /* 0x000fe20000000016 */
[----:B------:R-:W-:Y:S01]  /*0840*/  FSETP.GEU.AND P0, PT, R0, -126, PT ;  /* 0xc2fc00000000780b */ /* 0x000fe20003f0e000 */
[----:B--2---:R-:W-:-:S06]  /*0850*/  DMUL R20, R20, -0.5 ;  /* 0xbfe0000014147828 */ /* 0x004fcc0000000000 */
[----:B------:R-:W-:-:S08]  /*0860*/  DFMA R18, R18, R22, R18 ;  /* 0x000000161212722b */ /* 0x000fd00000000012 */
[----:B------:R-:W-:Y:S01]  /*0870*/  DFMA R22, R18, -R14, 1 ;  /* 0x3ff000001216742b */ /* 0x000fe2000000080e */
[----:B------:R-:W-:Y:S01]  /*0880*/  @!P0 FMUL R0, R0, 0.5 ;  /* 0x3f00000000008820 */ /* 0x000fe20000400000 */
[----:B------:R-:W-:-:S03]  /*0890*/  FSETP.GEU.AND P2, PT, |R21|, 6.5827683646048100446e-37, PT ;  /* 0x036000001500780b */ /* 0x000fc60003f4e200 */
[----:B------:R-:W0:Y:S03]  /*08a0*/  MUFU.EX2 R27, R0 ;  /* 0x00000000001b7308 */ /* 0x000e260000000800 */
[----:B------:R-:W-:-:S08]  /*08b0*/  DFMA R18, R18, R22, R18 ;  /* 0x000000161212722b */ /* 0x000fd00000000012 */
[----:B------:R-:W-:Y:S01]  /*08c0*/  DMUL R24, R18, R20 ;  /* 0x0000001412187228 */ /* 0x000fe20000000000 */
[----:B0-----:R-:W-:-:S07]  /*08d0*/  @!P0 FMUL R27, R27, R27 ;  /* 0x0000001b1b1b8220 */ /* 0x001fce0000400000 */
[----:B------:R-:W-:Y:S01]  /*08e0*/  DFMA R22, R24, -R14, R20 ;  /* 0x8000000e1816722b */ /* 0x000fe20000000014 */
[----:B------:R-:W-:-:S07]  /*08f0*/  FFMA R30, R27, R9, R30 ;  /* 0x000000091b1e7223 */ /* 0x000fce000000001e */
        /* <DEDUP_REMOVED lines=8> */
.L_x_10:
[----:B------:R-:W-:Y:S05]  /*0980*/  BSYNC.RECONVERGENT B1 ;  /* 0x0000000000017941 */ /* 0x000fea0003800200 */
.L_x_9:
[----:B------:R-:W0:Y:S01]  /*0990*/  MUFU.RCP64H R9, R15 ;  /* 0x0000000f00097308 */ /* 0x000e220000001800 */
[----:B------:R-:W-:Y:S02]  /*09a0*/  IMAD.MOV.U32 R8, RZ, RZ, 0x1 ;  /* 0x00000001ff087424 */ /* 0x000fe400078e00ff */
[----:B------:R-:W-:Y:S01]  /*09b0*/  FMUL R10, R10, R7 ;  /* 0x000000070a0a7220 */ /* 0x000fe20000400000 */
[----:B------:R-:W-:Y:S01]  /*09c0*/  IMAD R33, R33, R33, RZ ;  /* 0x0000002121217224 */ /* 0x000fe200078e02ff */
[----:B------:R-:W-:Y:S03]  /*09d0*/  BSSY.RECONVERGENT B1, `(.L_x_11) ;  /* 0x000001c000017945 */ /* 0x000fe60003800200 */
[----:B------:R-:W1:Y:S08]  /*09e0*/  I2F.F64.U32 R20, R33 ;  /* 0x0000002100147312 */ /* 0x000e700000201800 */
[----:B------:R-:W2:Y:S01]  /*09f0*/  F2F.F32.F64 R18, R18 ;  /* 0x0000001200127310 */ /* 0x000ea20000301000 */
[----:B0-----:R-:W-:-:S02]  /*0a00*/  DFMA R16, R8, -R14, 1 ;  /* 0x3ff000000810742b */ /* 0x001fc4000000080e */
        /* <DEDUP_REMOVED lines=8> */
[----:B------:R-:W-:-:S04]  /*0a90*/  @!P0 FMUL R0, R0, 0.5 ;  /* 0x3f00000000008820 */ /* 0x000fc80000400000 */
[----:B------:R-:W0:Y:S03]  /*0aa0*/  MUFU.EX2 R25, R0 ;  /* 0x0000000000197308 */ /* 0x000e260000000800 */
[----:B------:R-:W-:-:S08]  /*0ab0*/  DMUL R8, R22, R20 ;  /* 0x0000001416087228 */ /* 0x000fd00000000000 */
[----:B------:R-:W-:Y:S01]  /*0ac0*/  DFMA R16, R8, -R14, R20 ;  /* 0x8000000e0810722b */ /* 0x000fe20000000014 */
[----:B0-----:R-:W-:-:S07]  /*0ad0*/  @!P0 FMUL R25, R25, R25 ;  /* 0x0000001919198220 */ /* 0x001fce0000400000 */
[----:B------:R-:W-:Y:S01]  /*0ae0*/  DFMA R8, R22, R16, R8 ;  /* 0x000000101608722b */ /* 0x000fe20000000008 */
[----:B------:R-:W-:-:S09]  /*0af0*/  FFMA R30, R25, R10, R30 ;  /* 0x0000000a191e7223 */ /* 0x000fd2000000001e */
[----:B------:R-:W-:-:S05]  /*0b00*/  FFMA R16, RZ, R15, R9 ;  /* 0x0000000fff107223 */ /* 0x000fca0000000009 */
[----:B------:R-:W-:-:S13]  /*0b10*/  FSETP.GT.AND P1, PT, |R16|, 1.469367938527859385e-39, PT ;  /* 0x001000001000780b */ /* 0x000fda0003f24200 */
[----:B------:R-:W-:Y:S05]  /*0b20*/  @P1 BRA P2, `(.L_x_12) ;  /* 0x0000000000181947 */ /* 0x000fea0001000000 */
[----:B------:R-:W-:Y:S01]  /*0b30*/  IMAD.MOV.U32 R18, RZ, RZ, R14 ;  /* 0x000000ffff127224 */ /* 0x000fe200078e000e */
[----:B------:R-:W-:Y:S02]  /*0b40*/  MOV R19, R15 ;  /* 0x0000000f00137202 */ /* 0x000fe40000000f00 */
[----:B------:R-:W-:-:S07]  /*0b50*/  MOV R8, 0xb70 ;  /* 0x00000b7000087802 */ /* 0x000fce0000000f00 */
[----:B------:R-:W-:Y:S05]  /*0b60*/  CALL.REL.NOINC `($__internal_0_$__cuda_sm20_div_rn_f64_full) ;  /* 0x00000010005c7944 */ /* 0x000fea0003c00000 */
[----:B------:R-:W-:Y:S02]  /*0b70*/  IMAD.MOV.U32 R8, RZ, RZ, R18 ;  /* 0x000000ffff087224 */ /* 0x000fe400078e0012 */
[----:B------:R-:W-:-:S07]  /*0b80*/  IMAD.MOV.U32 R9, RZ, RZ, R19 ;  /* 0x000000ffff097224 */ /* 0x000fce00078e0013 */
.L_x_12:
[----:B------:R-:W-:Y:S05]  /*0b90*/  BSYNC.RECONVERGENT B1 ;  /* 0x0000000000017941 */ /* 0x000fea0003800200 */
.L_x_11:
[----:B------:R-:W0:Y:S01]  /*0ba0*/  F2F.F32.F64 R8, R8 ;  /* 0x0000000800087310 */ /* 0x000e220000301000 */
[----:B------:R-:W-:Y:S02]  /*0bb0*/  VIADD R3, R3, 0x4 ;  /* 0x0000000403037836 */ /* 0x000fe40000000000 */
[----:B------:R-:W-:Y:S01]  /*0bc0*/  FMUL R11, R11, R7 ;  /* 0x000000070b0b7220 */ /* 0x000fe20000400000 */
[----:B------:R-:W-:Y:S01]  /*0bd0*/  IADD3 R5, PT, PT, R5, 0x4, RZ ;  /* 0x0000000405057810 */ /* 0x000fe20007ffe0ff */
[----:B------:R-:W-:Y:S01]  /*0be0*/  VIADD R2, R2, 0x10 ;  /* 0x0000001002027836 */ /* 0x000fe20000000000 */
[----:B------:R-:W-:Y:S01]  /*0bf0*/  ISETP.NE.AND P1, PT, R3, RZ, PT ;  /* 0x000000ff0300720c */ /* 0x000fe20003f25270 */
[----:B0-----:R-:W-:-:S05]  /*0c00*/  FMUL R0, R8, 1.4426950216293334961 ;  /* 0x3fb8aa3b08007820 */ /* 0x001fca0000400000 */
[----:B------:R-:W-:-:S13]  /*0c10*/  FSETP.GEU.AND P0, PT, R0, -126, PT ;  /* 0xc2fc00000000780b */ /* 0x000fda0003f0e000 */
[----:B------:R-:W-:-:S04]  /*0c20*/  @!P0 FMUL R0, R0, 0.5 ;  /* 0x3f00000000008820 */ /* 0x000fc80000400000 */
[----:B------:R-:W0:Y:S02]  /*0c30*/  MUFU.EX2 R17, R0 ;  /* 0x0000000000117308 */ /* 0x000e240000000800 */
[----:B0-----:R-:W-:-:S04]  /*0c40*/  @!P0 FMUL R17, R17, R17 ;  /* 0x0000001111118220 */ /* 0x001fc80000400000 */
[----:B------:R-:W-:Y:S01]  /*0c50*/  FFMA R30, R17, R11, R30 ;  /* 0x0000000b111e7223 */ /* 0x000fe2000000001e */
[----:B------:R-:W-:Y:S06]  /*0c60*/  @P1 BRA `(.L_x_13) ;  /* 0xfffffff400d41947 */ /* 0x000fec000383ffff */
.L_x_4:
[----:B------:R-:W-:-:S13]  /*0c70*/  ISETP.NE.AND P0, PT, R4, RZ, PT ;  /* 0x000000ff0400720c */ /* 0x000fda0003f05270 */
[----:B------:R-:W-:Y:S05]  /*0c80*/  @!P0 BRA `(.L_x_1) ;  /* 0x0000000400e88947 */ /* 0x000fea0003800000 */
[----:B------:R-:W-:-:S13]  /*0c90*/  ISETP.NE.AND P0, PT, R4, 0x1, PT ;  /* 0x000000010400780c */ /* 0x000fda0003f05270 */
[----:B------:R-:W-:Y:S05]  /*0ca0*/  @!P0 BRA `(.L_x_14) ;  /* 0x0000000400308947 */ /* 0x000fea0003800000 */
[----:B0-----:R-:W0:Y:S01]  /*0cb0*/  MUFU.RCP64H R9, R15 ;  /* 0x0000000f00097308 */ /* 0x001e220000001800 */
[----:B------:R-:W-:Y:S01]  /*0cc0*/  IMAD.MOV.U32 R8, RZ, RZ, 0x1 ;  /* 0x00000001ff087424 */ /* 0x000fe200078e00ff */
[----:B------:R-:W-:Y:S01]  /*0cd0*/  BSSY.RECONVERGENT B1, `(.L_x_15) ;  /* 0x0000017000017945 */ /* 0x000fe20003800200 */
[----:B------:R-:W-:-:S04]  /*0ce0*/  IMAD.IADD R0, R6, 0x1, -R13 ;  /* 0x0000000106007824 */ /* 0x000fc800078e0a0d */
[----:B0-----:R-:W-:-:S08]  /*0cf0*/  DFMA R2, R8, -R14, 1 ;  /* 0x3ff000000802742b */ /* 0x001fd0000000080e */
[----:B------:R-:W-:Y:S01]  /*0d00*/  DFMA R10, R2, R2, R2 ;  /* 0x00000002020a722b */ /* 0x000fe20000000002 */
[----:B------:R-:W-:-:S04]  /*0d10*/  IMAD R3, R0, R0, RZ ;  /* 0x0000000000037224 */ /* 0x000fc800078e02ff */
[----:B------:R-:W0:Y:S03]  /*0d20*/  I2F.F64.U32 R4, R3 ;  /* 0x0000000300047312 */ /* 0x000e260000201800 */
[----:B------:R-:W-:-:S08]  /*0d30*/  DFMA R10, R8, R10, R8 ;  /* 0x0000000a080a722b */ /* 0x000fd00000000008 */
[----:B------:R-:W-:Y:S02]  /*0d40*/  DFMA R8, R10, -R14, 1 ;  /* 0x3ff000000a08742b */ /* 0x000fe4000000080e */
[----:B0-----:R-:W-:-:S06]  /*0d50*/  DMUL R20, R4, -0.5 ;  /* 0xbfe0000004147828 */ /* 0x001fcc0000000000 */
[----:B------:R-:W-:-:S04]  /*0d60*/  DFMA R10, R10, R8, R10 ;  /* 0x000000080a0a722b */ /* 0x000fc8000000000a */
[----:B------:R-:W-:-:S04]  /*0d70*/  FSETP.GEU.AND P1, PT, |R21|, 6.5827683646048100446e-37, PT ;  /* 0x036000001500780b */ /* 0x000fc80003f2e200 */
        /* <DEDUP_REMOVED lines=12> */
.L_x_16:
[----:B------:R-:W-:Y:S05]  /*0e40*/  BSYNC.RECONVERGENT B1 ;  /* 0x0000000000017941 */ /* 0x000fea0003800200 */
.L_x_15:
[----:B------:R-:W0:Y:S01]  /*0e50*/  MUFU.RCP64H R9, R15 ;  /* 0x0000000f00097308 */ /* 0x000e220000001800 */
[----:B------:R-:W-:Y:S01]  /*0e60*/  MOV R8, 0x1 ;  /* 0x0000000100087802 */ /* 0x000fe20000000f00 */
[----:B------:R-:W1:Y:S01]  /*0e70*/  S2UR UR5, SR_CgaCtaId ;  /* 0x00000000000579c3 */ /* 0x000e620000008800 */
[----:B------:R-:W-:Y:S01]  /*0e80*/  IADD3 R0, PT, PT, R0, R3, R0 ;  /* 0x0000000300007210 */ /* 0x000fe20007ffe000 */
[----:B------:R-:W-:Y:S01]  /*0e90*/  UMOV UR4, 0x400 ;  /* 0x0000040000047882 */ /* 0x000fe20000000000 */
[----:B------:R-:W-:Y:S01]  /*0ea0*/  BSSY.RECONVERGENT B1, `(.L_x_17) ;  /* 0x0000022000017945 */ /* 0x000fe20003800200 */
[----:B------:R-:W-:Y:S02]  /*0eb0*/  UIADD3 UR4, UPT, UPT, UR4, 0x10, URZ ;  /* 0x0000001004047890 */ /* 0x000fe4000fffe0ff */
[----:B------:R-:W-:Y:S01]  /*0ec0*/  VIADD R17, R0, 0x1 ;  /* 0x0000000100117836 */ /* 0x000fe20000000000 */
[----:B------:R-:W-:Y:S01]  /*0ed0*/  F2F.F32.F64 R4, R4 ;  /* 0x0000000400047310 */ /* 0x000fe20000301000 */
[----:B0-----:R-:W-:-:S07]  /*0ee0*/  DFMA R10, R8, -R14, 1 ;  /* 0x3ff00000080a742b */ /* 0x001fce000000080e */
[----:B------:R-:W0:Y:S01]  /*0ef0*/  I2F.F64.U32 R20, R17 ;  /* 0x0000001100147312 */ /* 0x000e220000201800 */
[----:B------:R-:W-:Y:S01]  /*0f00*/  DFMA R10, R10, R10, R10 ;  /* 0x0000000a0a0a722b */ /* 0x000fe2000000000a */
[----:B-1----:R-:W-:-:S06]  /*0f10*/  ULEA UR4, UR5, UR4, 0x18 ;  /* 0x0000000405047291 */ /* 0x002fcc000f8ec0ff */
[----:B------:R-:W-:Y:S01]  /*0f20*/  LEA R0, R6, UR4, 0x2 ;  /* 0x0000000406007c11 */ /* 0x000fe2000f8e10ff */
[----:B------:R-:W-:Y:S02]  /*0f30*/  DFMA R10, R8, R10, R8 ;  /* 0x0000000a080a722b */ /* 0x000fe40000000008 */
[----:B0-----:R-:W-:Y:S01]  /*0f40*/  DMUL R20, R20, -0.5 ;  /* 0xbfe0000014147828 */ /* 0x001fe20000000000 */
[----:B------:R-:W-:Y:S01]  /*0f50*/  FMUL R8, R4, 1.4426950216293334961 ;  /* 0x3fb8aa3b04087820 */ /* 0x000fe20000400000 */
[----:B------:R-:W0:Y:S04]  /*0f60*/  LDS R16, [R0] ;  /* 0x0000000000107984 */ /* 0x000e280000000800 */
[----:B------:R-:W-:Y:S01]  /*0f70*/  DFMA R2, R10, -R14, 1 ;  /* 0x3ff000000a02742b */ /* 0x000fe2000000080e */
[----:B------:R-:W-:-:S03]  /*0f80*/  FSETP.GEU.AND P0, PT, R8, -126, PT ;  /* 0xc2fc00000800780b */ /* 0x000fc60003f0e000 */
[----:B------:R-:W-:-:S04]  /*0f90*/  FSETP.GEU.AND P2, PT, |R21|, 6.5827683646048100446e-37, PT ;  /* 0x036000001500780b */ /* 0x000fc80003f4e200 */
[----:B------:R-:W-:-:S06]  /*0fa0*/  DFMA R10, R10, R2, R10 ;  /* 0x000000020a0a722b */ /* 0x000fcc000000000a */
[----:B------:R-:W-:Y:S02]  /*0fb0*/  @!P0 FMUL R8, R8, 0.5 ;  /* 0x3f00000008088820 */ /* 0x000fe40000400000 */
[----:B------:R-:W-:Y:S02]  /*0fc0*/  DMUL R2, R10, R20 ;  /* 0x000000140a027228 */ /* 0x000fe40000000000 */
[----:B------:R-:W1:Y:S06]  /*0fd0*/  MUFU.EX2 R9, R8 ;  /* 0x0000000800097308 */ /* 0x000e6c0000000800 */
[----:B------:R-:W-:-:S08]  /*0fe0*/  DFMA R4, R2, -R14, R20 ;  /* 0x8000000e0204722b */ /* 0x000fd00000000014 */
[----:B------:R-:W-:Y:S01]  /*0ff0*/  DFMA R2, R10, R4, R2 ;  /* 0x000000040a02722b */ /* 0x000fe20000000002 */
[----:B-1----:R-:W-:Y:S01]  /*1000*/  @!P0 FMUL R9, R9, R9 ;  /* 0x0000000909098220 */ /* 0x002fe20000400000 */
[----:B0-----:R-:W-:-:S04]  /*1010*/  FMUL R16, R16, R7 ;  /* 0x0000000710107220 */ /* 0x001fc80000400000 */
[----:B------:R-:W-:-:S04]  /*1020*/  FFMA R30, R9, R16, R30 ;  /* 0x00000010091e7223 */ /* 0x000fc8000000001e */
[----:B------:R-:W-:-:S05]  /*1030*/  FFMA R4, RZ, R15, R3 ;  /* 0x0000000fff047223 */ /* 0x000fca0000000003 */
[----:B------:R-:W-:-:S13]  /*1040*/  FSETP.GT.AND P1, PT, |R4|, 1.469367938527859385e-39, PT ;  /* 0x001000000400780b */ /* 0x000fda0003f24200 */
[----:B------:R-:W-:Y:S05]  /*1050*/  @P1 BRA P2, `(.L_x_18) ;  /* 0x0000000000181947 */ /* 0x000fea0001000000 */
[----:B------:R-:W-:Y:S01]  /*1060*/  IMAD.MOV.U32 R18, RZ, RZ, R14 ;  /* 0x000000ffff127224 */ /* 0x000fe200078e000e */
[----:B------:R-:W-:Y:S01]  /*1070*/  MOV R8, 0x10a0 ;  /* 0x000010a000087802 */ /* 0x000fe20000000f00 */
[----:B------:R-:W-:-:S07]  /*1080*/  IMAD.MOV.U32 R19, RZ, RZ, R15 ;  /* 0x000000ffff137224 */ /* 0x000fce00078e000f */
[----:B------:R-:W-:Y:S05]  /*1090*/  CALL.REL.NOINC `($__internal_0_$__cuda_sm20_div_rn_f64_full) ;  /* 0x0000000c00107944 */ /* 0x000fea0003c00000 */
[----:B------:R-:W-:Y:S01]  /*10a0*/  MOV R2, R18 ;  /* 0x0000001200027202 */ /* 0x000fe20000000f00 */
[----:B------:R-:W-:-:S07]  /*10b0*/  IMAD.MOV.U32 R3, RZ, RZ, R19 ;  /* 0x000000ffff037224 */ /* 0x000fce00078e0013 */
.L_x_18:
[----:B------:R-:W-:Y:S05]  /*10c0*/  BSYNC.RECONVERGENT B1 ;  /* 0x0000000000017941 */ /* 0x000fea0003800200 */
.L_x_17:
[----:B------:R-:W0:Y:S01]  /*10d0*/  F2F.F32.F64 R2, R2 ;  /* 0x0000000200027310 */ /* 0x000e220000301000 */
[----:B------:R-:W1:Y:S01]  /*10e0*/  LDS R0, [R0+0x4] ;  /* 0x0000040000007984 */ /* 0x000e620000000800 */
[----:B------:R-:W-:Y:S02]  /*10f0*/  VIADD R6, R6, 0x2 ;  /* 0x0000000206067836 */ /* 0x000fe40000000000 */
[----:B0-----:R-:W-:-:S05]  /*1100*/  FMUL R4, R2, 1.4426950216293334961 ;  /* 0x3fb8aa3b02047820 */ /* 0x001fca0000400000 */
[----:B------:R-:W-:-:S13]  /*1110*/  FSETP.GEU.AND P0, PT, R4, -126, PT ;  /* 0xc2fc00000400780b */ /* 0x000fda0003f0e000 */
[----:B------:R-:W-:-:S04]  /*1120*/  @!P0 FMUL R4, R4, 0.5 ;  /* 0x3f00000004048820 */ /* 0x000fc80000400000 */
[----:B------:R-:W0:Y:S01]  /*1130*/  MUFU.EX2 R5, R4 ;  /* 0x0000000400057308 */ /* 0x000e220000000800 */
[----:B-1----:R-:W-:Y:S01]  /*1140*/  FMUL R8, R0, R7 ;  /* 0x0000000700087220 */ /* 0x002fe20000400000 */
[----:B0-----:R-:W-:-:S04]  /*1150*/  @!P0 FMUL R5, R5, R5 ;  /* 0x0000000505058220 */ /* 0x001fc80000400000 */
[----:B------:R-:W-:-:S07]  /*1160*/  FFMA R30, R5, R8, R30 ;  /* 0x00000008051e7223 */ /* 0x000fce000000001e */
.L_x_14:
[----:B------:R-:W1:Y:S02]  /*1170*/  LDCU UR4, c[0x0][0x3a8] ;  /* 0x00007500ff0477ac */ /* 0x000e640008000800 */
[----:B-1----:R-:W-:-:S04]  /*1180*/  ULOP3.LUT UR4, UR4, 0x1, URZ, 0xc0, !UPT ;  /* 0x0000000104047892 */ /* 0x002fc8000f8ec0ff */
[----:B------:R-:W-:-:S09]  /*1190*/  UISETP.NE.U32.AND UP0, UPT, UR4, 0x1, UPT ;  /* 0x000000010400788c */ /* 0x000fd2000bf05070 */
[----:B------:R-:W-:Y:S05]  /*11a0*/  BRA.U UP0, `(.L_x_1) ;  /* 0x0000000100a07547 */ /* 0x000fea000b800000 */
[----:B0-----:R-:W0:Y:S01]  /*11b0*/  MUFU.RCP64H R5, R15 ;  /* 0x0000000f00057308 */ /* 0x001e220000001800 */
[----:B------:R-:W-:Y:S01]  /*11c0*/  IMAD.MOV.U32 R4, RZ, RZ, 0x1 ;  /* 0x00000001ff047424 */ /* 0x000fe200078e00ff */
[----:B------:R-:W-:Y:S01]  /*11d0*/  IADD3 R0, PT, PT, -R13, R6, RZ ;  /* 0x000000060d007210 */ /* 0x000fe20007ffe1ff */
[----:B------:R-:W-:Y:S04]  /*11e0*/  BSSY.RECONVERGENT B1, `(.L_x_19) ;  /* 0x0000016000017945 */ /* 0x000fe80003800200 */
[----:B------:R-:W-:Y:S01]  /*11f0*/  IMAD R0, R0, R0, RZ ;  /* 0x0000000000007224 */ /* 0x000fe200078e02ff */
[----:B0-----:R-:W-:-:S08]  /*1200*/  DFMA R2, R4, -R14, 1 ;  /* 0x3ff000000402742b */ /* 0x001fd0000000080e */
[----:B------:R-:W-:Y:S02]  /*1210*/  DFMA R8, R2, R2, R2 ;  /* 0x000000020208722b */ /* 0x000fe40000000002 */
[----:B------:R-:W0:Y:S06]  /*1220*/  I2F.F64.U32 R2, R0 ;  /* 0x0000000000027312 */ /* 0x000e2c0000201800 */
        /* <DEDUP_REMOVED lines=11> */
[----:B------:R-:W-:Y:S01]  /*12e0*/  IMAD.MOV.U32 R18, RZ, RZ, R14 ;  /* 0x000000ffff127224 */ /* 0x000fe200078e000e */
[----:B------:R-:W-:Y:S01]  /*12f0*/  MOV R8, 0x1320 ;  /* 0x0000132000087802 */ /* 0x000fe20000000f00 */
[----:B------:R-:W-:-:S07]  /*1300*/  IMAD.MOV.U32 R19, RZ, RZ, R15 ;  /* 0x000000ffff137224 */ /* 0x000fce00078e000f */
[----:B------:R-:W-:Y:S05]  /*1310*/  CALL.REL.NOINC `($__internal_0_$__cuda_sm20_div_rn_f64_full) ;  /* 0x0000000800707944 */ /* 0x000fea0003c00000 */
[----:B------:R-:W-:Y:S01]  /*1320*/  IMAD.MOV.U32 R2, RZ, RZ, R18 ;  /* 0x000000ffff027224 */ /* 0x000fe200078e0012 */
[----:B------:R-:W-:-:S07]  /*1330*/  MOV R3, R19 ;  /* 0x0000001300037202 */ /* 0x000fce0000000f00 */
.L_x_20:
[----:B------:R-:W-:Y:S05]  /*1340*/  BSYNC.RECONVERGENT B1 ;  /* 0x0000000000017941 */ /* 0x000fea0003800200 */
.L_x_19:
[----:B------:R-:W0:Y:S01]  /*1350*/  S2UR UR5, SR_CgaCtaId ;  /* 0x00000000000579c3 */ /* 0x000e220000008800 */
[----:B------:R-:W-:Y:S01]  /*1360*/  UMOV UR4, 0x400 ;  /* 0x0000040000047882 */ /* 0x000fe20000000000 */
[----:B------:R-:W1:Y:S01]  /*1370*/  F2F.F32.F64 R2, R2 ;  /* 0x0000000200027310 */ /* 0x000e620000301000 */
[----:B------:R-:W-:Y:S01]  /*1380*/  UIADD3 UR4, UPT, UPT, UR4, 0x10, URZ ;  /* 0x0000001004047890 */ /* 0x000fe2000fffe0ff */
[----:B-1----:R-:W-:-:S05]  /*1390*/  FMUL R0, R2, 1.4426950216293334961 ;  /* 0x3fb8aa3b02007820 */ /* 0x002fca0000400000 */
[----:B------:R-:W-:Y:S01]  /*13a0*/  FSETP.GEU.AND P0, PT, R0, -126, PT ;  /* 0xc2fc00000000780b */ /* 0x000fe20003f0e000 */
[----:B0-----:R-:W-:-:S06]  /*13b0*/  ULEA UR4, UR5, UR4, 0x18 ;  /* 0x0000000405047291 */ /* 0x001fcc000f8ec0ff */
[----:B------:R-:W-:-:S06]  /*13c0*/  LEA R6, R6, UR4, 0x2 ;  /* 0x0000000406067c11 */ /* 0x000fcc000f8e10ff */
[----:B------:R-:W-:Y:S01]  /*13d0*/  @!P0 FMUL R0, R0, 0.5 ;  /* 0x3f00000000008820 */ /* 0x000fe20000400000 */
[----:B------:R-:W0:Y:S03]  /*13e0*/  LDS R6, [R6] ;  /* 0x0000000006067984 */ /* 0x000e260000000800 */
[----:B------:R-:W1:Y:S02]  /*13f0*/  MUFU.EX2 R5, R0 ;  /* 0x0000000000057308 */ /* 0x000e640000000800 */
[----:B-1----:R-:W-:Y:S01]  /*1400*/  @!P0 FMUL R5, R5, R5 ;  /* 0x0000000505058220 */ /* 0x002fe20000400000 */
[----:B0-----:R-:W-:-:S04]  /*1410*/  FMUL R7, R6, R7 ;  /* 0x0000000706077220 */ /* 0x001fc80000400000 */
[----:B------:R-:W-:-:S07]  /*1420*/  FFMA R30, R5, R7, R30 ;  /* 0x00000007051e7223 */ /* 0x000fce000000001e */
.L_x_1:
[----:B------:R-:W-:Y:S05]  /*1430*/  BSYNC.RECONVERGENT B0 ;  /* 0x0000000000007941 */ /* 0x000fea0003800200 */
.L_x_0:
[----:B------:R-:W1:Y:S08]  /*1440*/  LDC.64 R2, c[0x0][0x398] ;  /* 0x0000e600ff027b82 */ /* 0x000e700000000a00 */
[----:B------:R-:W-:Y:S01]  /*1450*/  BAR.SYNC.DEFER_BLOCKING 0x0 ;  /* 0x0000000000007b1d */ /* 0x000fe20000010000 */
[----:B------:R-:W-:-:S05]  /*1460*/  ISETP.NE.AND P0, PT, R12, RZ, PT ;  /* 0x000000ff0c00720c */ /* 0x000fca0003f05270 */
[----:B------:R-:W-:Y:S01]  /*1470*/  BSSY.RECONVERGENT B0, `(.L_x_21) ;  /* 0x0000072000007945 */ /* 0x000fe20003800200 */
[----:B-1----:R-:W-:-:S05]  /*1480*/  IMAD.WIDE R4, R13, 0x4, R2 ;  /* 0x000000040d047825 */ /* 0x002fca00078e0202 */
[----:B------:R1:W-:Y:S01]  /*1490*/  STG.E desc[UR6][R4.64], R30 ;  /* 0x0000001e04007986 */ /* 0x0003e2000c101906 */
[----:B------:R-:W-:Y:S06]  /*14a0*/  BAR.SYNC.DEFER_BLOCKING 0x0 ;  /* 0x0000000000007b1d */ /* 0x000fec0000010000 */
[----:B------:R-:W-:Y:S05]  /*14b0*/  @P0 BRA `(.L_x_22) ;  /* 0x0000000400b40947 */ /* 0x000fea0003800000 */
[----:B------:R-:W2:Y:S01]  /*14c0*/  LDC R0, c[0x0][0x3a8] ;  /* 0x0000ea00ff007b82 */ /* 0x000ea20000000800 */
[----:B0-----:R-:W-:Y:S01]  /*14d0*/  IMAD.MOV.U32 R14, RZ, RZ, RZ ;  /* 0x000000ffff0e7224 */ /* 0x001fe200078e00ff */
[----:B--2---:R-:W-:-:S13]  /*14e0*/  ISETP.GE.AND P0, PT, R0, 0x1, PT ;  /* 0x000000010000780c */ /* 0x004fda0003f06270 */
[----:B------:R-:W-:Y:S05]  /*14f0*/  @!P0 BRA `(.L_x_23) ;  /* 0x0000000400948947 */ /* 0x000fea0003800000 */
[C---:B------:R-:W-:Y:S01]  /*1500*/  ISETP.GE.U32.AND P0, PT, R0.reuse, 0x10, PT ;  /* 0x000000100000780c */ /* 0x040fe20003f06070 */
[----:B------:R-:W-:Y:S01]  /*1510*/  IMAD.MOV.U32 R9, RZ, RZ, RZ ;  /* 0x000000ffff097224 */ /* 0x000fe200078e00ff */
[----:B------:R-:W-:Y:S01]  /*1520*/  LOP3.LUT R17, R0, 0xf, RZ, 0xc0, !PT ;  /* 0x0000000f00117812 */ /* 0x000fe200078ec0ff */
[----:B------:R-:W-:-:S03]  /*1530*/  IMAD.MOV.U32 R14, RZ, RZ, RZ ;  /* 0x000000ffff0e7224 */ /* 0x000fc600078e00ff */
[----:B------:R-:W-:-:S07]  /*1540*/  ISETP.NE.AND P1, PT, R17, RZ, PT ;  /* 0x000000ff1100720c */ /* 0x000fce0003f25270 */
[----:B------:R-:W-:Y:S06]  /*1550*/  @!P0 BRA `(.L_x_24) ;  /* 0x0000000000b48947 */ /* 0x000fec0003800000 */
[----:B------:R-:W0:Y:S01]  /*1560*/  LDCU.64 UR4, c[0x0][0x398] ;  /* 0x00007300ff0477ac */ /* 0x000e220008000a00 */
[----:B------:R-:W-:Y:S01]  /*1570*/  LOP3.LUT R9, R0, 0x7ffffff0, RZ, 0xc0, !PT ;  /* 0x7ffffff000097812 */ /* 0x000fe200078ec0ff */
[----:B------:R-:W-:-:S04]  /*1580*/  HFMA2 R14, -RZ, RZ, 0, 0 ;  /* 0x00000000ff0e7431 */ /* 0x000fc800000001ff */
[----:B------:R-:W-:Y:S01]  /*1590*/  IMAD.MOV R19, RZ, RZ, -R9 ;  /* 0x000000ffff137224 */ /* 0x000fe200078e0a09 */
[----:B0-----:R-:W-:-:S04]  /*15a0*/  UIADD3 UR4, UP0, UPT, UR4, 0x20, URZ ;  /* 0x0000002004047890 */ /* 0x001fc8000ff1e0ff */
[----:B------:R-:W-:Y:S02]  /*15b0*/  UIADD3.X UR5, UPT, UPT, URZ, UR5, URZ, UP0, !UPT ;  /* 0x00000005ff057290 */ /* 0x000fe400087fe4ff */
[----:B------:R-:W-:-:S04]  /*15c0*/  IMAD.U32 R6, RZ, RZ, UR4 ;  /* 0x00000004ff067e24 */ /* 0x000fc8000f8e00ff */
[----:B------:R-:W-:-:S07]  /*15d0*/  IMAD.U32 R7, RZ, RZ, UR5 ;  /* 0x00000005ff077e24 */ /* 0x000fce000f8e00ff */
.L_x_25:
[----:B------:R-:W2:Y:S04]  /*15e0*/  LDG.E R15, desc[UR6][R6.64+-0x20] ;  /* 0xffffe006060f7981 */ /* 0x000ea8000c1e1900 */
[----:B------:R-:W3:Y:S04]  /*15f0*/  LDG.E R16, desc[UR6][R6.64+-0x1c] ;  /* 0xffffe40606107981 */ /* 0x000ee8000c1e1900 */
[----:B------:R-:W4:Y:S04]  /*1600*/  LDG.E R18, desc[UR6][R6.64+-0x18] ;  /* 0xffffe80606127981 */ /* 0x000f28000c1e1900 */
[----:B------:R-:W5:Y:S04]  /*1610*/  LDG.E R20, desc[UR6][R6.64+-0x14] ;  /* 0xffffec0606147981 */ /* 0x000f68000c1e1900 */
[----:B------:R-:W5:Y:S04]  /*1620*/  LDG.E R22, desc[UR6][R6.64+-0x10] ;  /* 0xfffff00606167981 */ /* 0x000f68000c1e1900 */
[----:B------:R-:W5:Y:S04]  /*1630*/  LDG.E R24, desc[UR6][R6.64+-0xc] ;  /* 0xfffff40606187981 */ /* 0x000f68000c1e1900 */
[----:B------:R-:W5:Y:S04]  /*1640*/  LDG.E R26, desc[UR6][R6.64+-0x8] ;  /* 0xfffff806061a7981 */ /* 0x000f68000c1e1900 */
[----:B------:R-:W5:Y:S04]  /*1650*/  LDG.E R28, desc[UR6][R6.64+-0x4] ;  /* 0xfffffc06061c7981 */ /* 0x000f68000c1e1900 */
[----:B-1----:R-:W5:Y:S04]  /*1660*/  LDG.E R30, desc[UR6][R6.64] ;  /* 0x00000006061e7981 */ /* 0x002f68000c1e1900 */
[----:B------:R-:W5:Y:S04]  /*1670*/  LDG.E R32, desc[UR6][R6.64+0x4] ;  /* 0x0000040606207981 */ /* 0x000f68000c1e1900 */
[----:B------:R-:W5:Y:S04]  /*1680*/  LDG.E R34, desc[UR6][R6.64+0x8] ;  /* 0x0000080606227981 */ /* 0x000f68000c1e1900 */
[----:B------:R-:W5:Y:S04]  /*1690*/  LDG.E R13, desc[UR6][R6.64+0xc] ;  /* 0x00000c06060d7981 */ /* 0x000f68000c1e1900 */
[----:B------:R-:W5:Y:S04]  /*16a0*/  LDG.E R12, desc[UR6][R6.64+0x10] ;  /* 0x00001006060c7981 */ /* 0x000f68000c1e1900 */
[----:B------:R-:W5:Y:S04]  /*16b0*/  LDG.E R10, desc[UR6][R6.64+0x14] ;  /* 0x00001406060a7981 */ /* 0x000f68000c1e1900 */
[----:B------:R-:W5:Y:S04]  /*16c0*/  LDG.E R11, desc[UR6][R6.64+0x18] ;  /* 0x00001806060b7981 */ /* 0x000f68000c1e1900 */
[----:B------:R0:W5:Y:S01]  /*16d0*/  LDG.E R8, desc[UR6][R6.64+0x1c] ;  /* 0x00001c0606087981 */ /* 0x000162000c1e1900 */
[----:B------:R-:W-:-:S04]  /*16e0*/  IADD3 R19, PT, PT, R19, 0x10, RZ ;  /* 0x0000001013137810 */ /* 0x000fc80007ffe0ff */
[----:B------:R-:W-:Y:S02]  /*16f0*/  ISETP.NE.AND P0, PT, R19, RZ, PT ;  /* 0x000000ff1300720c */ /* 0x000fe40003f05270 */
[----:B0-----:R-:W-:-:S05]  /*1700*/  IADD3 R6, P2, PT, R6, 0x40, RZ ;  /* 0x0000004006067810 */ /* 0x001fca0007f5e0ff */
[----:B------:R-:W-:Y:S02]  /*1710*/  IMAD.X R7, RZ, RZ, R7, P2 ;  /* 0x000000ffff077224 */ /* 0x000fe400010e0607 */
[----:B--2---:R-:W-:-:S04]  /*1720*/  FADD R15, R15, R14 ;  /* 0x0000000e0f0f7221 */ /* 0x004fc80000000000 */
[----:B---3--:R-:W-:-:S04]  /*1730*/  FADD R15, R15, R16 ;  /* 0x000000100f0f7221 */ /* 0x008fc80000000000 */
[----:B----4-:R-:W-:-:S04]  /*1740*/  FADD R15, R15, R18 ;  /* 0x000000120f0f7221 */ /* 0x010fc80000000000 */
[----:B-----5:R-:W-:-:S04]  /*1750*/  FADD R15, R15, R20 ;  /* 0x000000140f0f7221 */ /* 0x020fc80000000000 */
[----:B------:R-:W-:-:S04]  /*1760*/  FADD R15, R15, R22 ;  /* 0x000000160f0f7221 */ /* 0x000fc80000000000 */
        /* <DEDUP_REMOVED lines=10> */
[----:B------:R-:W-:Y:S01]  /*1810*/  FADD R14, R11, R8 ;  /* 0x000000080b0e7221 */ /* 0x000fe20000000000 */
[----:B------:R-:W-:Y:S06]  /*1820*/  @P0 BRA `(.L_x_25) ;  /* 0xfffffffc006c0947 */ /* 0x000fec000383ffff */
.L_x_24:
[----:B------:R-:W-:Y:S05]  /*1830*/  @!P1 BRA `(.L_x_23) ;  /* 0x0000000000c49947 */ /* 0x000fea0003800000 */
[----:B------:R-:W-:Y:S02]  /*1840*/  ISETP.GE.U32.AND P0, PT, R17, 0x8, PT ;  /* 0x000000081100780c */ /* 0x000fe40003f06070 */
[----:B------:R-:W-:-:S04]  /*1850*/  LOP3.LUT R10, R0, 0x7, RZ, 0xc0, !PT ;  /* 0x00000007000a7812 */ /* 0x000fc800078ec0ff */
[----:B------:R-:W-:-:S07]  /*1860*/  ISETP.NE.AND P1, PT, R10, RZ, PT ;  /* 0x000000ff0a00720c */ /* 0x000fce0003f25270 */
[----:B------:R-:W-:Y:S06]  /*1870*/  @!P0 BRA `(.L_x_26) ;  /* 0x0000000000488947 */ /* 0x000fec0003800000 */
[----:B------:R-:W-:-:S05]  /*1880*/  IMAD.WIDE.U32 R6, R9, 0x4, R2 ;  /* 0x0000000409067825 */ /* 0x000fca00078e0002 */
[----:B------:R-:W2:Y:S04]  /*1890*/  LDG.E R11, desc[UR6][R6.64] ;  /* 0x00000006060b7981 */ /* 0x000ea8000c1e1900 */
[----:B------:R-:W3:Y:S04]  /*18a0*/  LDG.E R8, desc[UR6][R6.64+0x4] ;  /* 0x0000040606087981 */ /* 0x000ee8000c1e1900 */
[----:B------:R-:W4:Y:S04]  /*18b0*/  LDG.E R13, desc[UR6][R6.64+0x8] ;  /* 0x00000806060d7981 */ /* 0x000f28000c1e1900 */
[----:B------:R-:W5:Y:S04]  /*18c0*/  LDG.E R15, desc[UR6][R6.64+0xc] ;  /* 0x00000c06060f7981 */ /* 0x000f68000c1e1900 */
[----:B------:R-:W5:Y:S04]  /*18d0*/  LDG.E R17, desc[UR6][R6.64+0x10] ;  /* 0x0000100606117981 */ /* 0x000f68000c1e1900 */
[----:B------:R-:W5:Y:S04]  /*18e0*/  LDG.E R19, desc[UR6][R6.64+0x14] ;  /* 0x0000140606137981 */ /* 0x000f68000c1e1900 */
[----:B------:R-:W5:Y:S04]  /*18f0*/  LDG.E R21, desc[UR6][R6.64+0x18] ;  /* 0x0000180606157981 */ /* 0x000f68000c1e1900 */
[----:B------:R-:W5:Y:S01]  /*1900*/  LDG.E R23, desc[UR6][R6.64+0x1c] ;  /* 0x00001c0606177981 */ /* 0x000f62000c1e1900 */
[----:B------:R-:W-:-:S02]  /*1910*/  VIADD R9, R9, 0x8 ;  /* 0x0000000809097836 */ /* 0x000fc40000000000 */
[----:B--2---:R-:W-:-:S04]  /*1920*/  FADD R11, R14, R11 ;  /* 0x0000000b0e0b7221 */ /* 0x004fc80000000000 */
[----:B---3--:R-:W-:-:S04]  /*1930*/  FADD R8, R11, R8 ;  /* 0x000000080b087221 */ /* 0x008fc80000000000 */
[----:B----4-:R-:W-:-:S04]  /*1940*/  FADD R8, R8, R13 ;  /* 0x0000000d08087221 */ /* 0x010fc80000000000 */
[----:B-----5:R-:W-:-:S04]  /*1950*/  FADD R8, R8, R15 ;  /* 0x0000000f08087221 */ /* 0x020fc80000000000 */
[----:B------:R-:W-:-:S04]  /*1960*/  FADD R8, R8, R17 ;  /* 0x0000001108087221 */ /* 0x000fc80000000000 */
[----:B------:R-:W-:-:S04]  /*1970*/  FADD R8, R8, R19 ;  /* 0x0000001308087221 */ /* 0x000fc80000000000 */
[----:B------:R-:W-:-:S04]  /*1980*/  FADD R8, R8, R21 ;  /* 0x0000001508087221 */ /* 0x000fc80000000000 */
[----:B------:R-:W-:-:S07]  /*1990*/  FADD R14, R8, R23 ;  /* 0x00000017080e7221 */ /* 0x000fce0000000000 */
.L_x_26:
        /* <DEDUP_REMOVED lines=9> */
[----:B------:R-:W5:Y:S01]  /*1a30*/  LDG.E R15, desc[UR6][R6.64+0xc] ;  /* 0x00000c06060f7981 */ /* 0x000f62000c1e1900 */
[----:B------:R-:W-:-:S02]  /*1a40*/  VIADD R9, R9, 0x4 ;  /* 0x0000000409097836 */ /* 0x000fc40000000000 */
[----:B--2---:R-:W-:-:S04]  /*1a50*/  FADD R11, R14, R11 ;  /* 0x0000000b0e0b7221 */ /* 0x004fc80000000000 */
[----:B---3--:R-:W-:-:S04]  /*1a60*/  FADD R8, R11, R8 ;  /* 0x000000080b087221 */ /* 0x008fc80000000000 */
[----:B----4-:R-:W-:-:S04]  /*1a70*/  FADD R8, R8, R13 ;  /* 0x0000000d08087221 */ /* 0x010fc80000000000 */
[----:B-----5:R-:W-:-:S07]  /*1a80*/  FADD R14, R8, R15 ;  /* 0x0000000f080e7221 */ /* 0x020fce0000000000 */
.L_x_27:
[----:B------:R-:W-:Y:S05]  /*1a90*/  @!P1 BRA `(.L_x_23) ;  /* 0x00000000002c9947 */ /* 0x000fea0003800000 */
[----:B------:R-:W-:Y:S01]  /*1aa0*/  IMAD.WIDE.U32 R2, R9, 0x4, R2 ;  /* 0x0000000409027825 */ /* 0x000fe200078e0002 */
[----:B------:R-:W-:-:S03]  /*1ab0*/  IADD3 R0, PT, PT, -R0, RZ, RZ ;  /* 0x000000ff00007210 */ /* 0x000fc60007ffe1ff */
[----:B------:R-:W-:-:S07]  /*1ac0*/  IMAD.MOV.U32 R7, RZ, RZ, R3 ;  /* 0x000000ffff077224 */ /* 0x000fce00078e0003 */
.L_x_28:
[----:B------:R-:W-:-:S06]  /*1ad0*/  IMAD.MOV.U32 R3, RZ, RZ, R7 ;  /* 0x000000ffff037224 */ /* 0x000fcc00078e0007 */
[----:B------:R0:W2:Y:S01]  /*1ae0*/  LDG.E R3, desc[UR6][R2.64] ;  /* 0x0000000602037981 */ /* 0x0000a2000c1e1900 */
[----:B------:R-:W-:-:S05]  /*1af0*/  VIADD R0, R0, 0x1 ;  /* 0x0000000100007836 */ /* 0x000fca0000000000 */
[----:B------:R-:W-:Y:S02]  /*1b00*/  ISETP.NE.AND P0, PT, R0, RZ, PT ;  /* 0x000000ff0000720c */ /* 0x000fe40003f05270 */
[----:B0-----:R-:W-:-:S04]  /*1b10*/  IADD3 R2, P1, PT, R2, 0x4, RZ ;  /* 0x0000000402027810 */ /* 0x001fc80007f3e0ff */
[----:B------:R-:W-:Y:S01]  /*1b20*/  IADD3.X R7, PT, PT, RZ, R7, RZ, P1, !PT ;  /* 0x00000007ff077210 */ /* 0x000fe20000ffe4ff */
[----:B--2---:R-:W-:-:S06]  /*1b30*/  FADD R14, R3, R14 ;  /* 0x0000000e030e7221 */ /* 0x004fcc0000000000 */
[----:B------:R-:W-:Y:S05]  /*1b40*/  @P0 BRA `(.L_x_28) ;  /* 0xfffffffc00e00947 */ /* 0x000fea000383ffff */
.L_x_23:
[----:B------:R-:W0:Y:S01]  /*1b50*/  S2UR UR5, SR_CgaCtaId ;  /* 0x00000000000579c3 */ /* 0x000e220000008800 */
[----:B------:R-:W-:Y:S02]  /*1b60*/  UMOV UR4, 0x400 ;  /* 0x0000040000047882 */ /* 0x000fe40000000000 */
[----:B0-----:R-:W-:-:S09]  /*1b70*/  ULEA UR4, UR5, UR4, 0x18 ;  /* 0x0000000405047291 */ /* 0x001fd2000f8ec0ff */
[----:B------:R2:W-:Y:S03]  /*1b80*/  STS [UR4], R14 ;  /* 0x0000000eff007988 */ /* 0x0005e60008000804 */
.L_x_22:
[----:B------:R-:W-:Y:S05]  /*1b90*/  BSYNC.RECONVERGENT B0 ;  /* 0x0000000000007941 */ /* 0x000fea0003800200 */
.L_x_21:
[----:B------:R-:W-:Y:S06]  /*1ba0*/  BAR.SYNC.DEFER_BLOCKING 0x0 ;  /* 0x0000000000007b1d */ /* 0x000fec0000010000 */
[----:B------:R-:W3:Y:S02]  /*1bb0*/  LDG.E R0, desc[UR6][R4.64] ;  /* 0x0000000604007981 */ /* 0x000ee4000c1e1900 */
[----:B------:R-:W4:Y:S01]  /*1bc0*/  S2UR UR5, SR_CgaCtaId ;  /* 0x00000000000579c3 */ /* 0x000f220000008800 */
[----:B------:R-:W-:Y:S01]  /*1bd0*/  UMOV UR4, 0x400 ;  /* 0x0000040000047882 */ /* 0x000fe20000000000 */
[----:B------:R-:W-:Y:S01]  /*1be0*/  BSSY.RECONVERGENT B0, `(.L_x_29) ;  /* 0x000000d000007945 */ /* 0x000fe20003800200 */
[----:B----4-:R-:W-:-:S09]  /*1bf0*/  ULEA UR4, UR5, UR4, 0x18 ;  /* 0x0000000405047291 */ /* 0x010fd2000f8ec0ff */
[----:B------:R-:W4:Y:S02]  /*1c00*/  LDS R3, [UR4] ;  /* 0x00000004ff037984 */ /* 0x000f240008000800 */
[----:B----4-:R-:W4:Y:S02]  /*1c10*/  MUFU.RCP R2, R3 ;  /* 0x0000000300027308 */ /* 0x010f240000001000 */
[----:B----4-:R-:W-:-:S04]  /*1c20*/  FFMA R7, -R3, R2, 1 ;  /* 0x3f80000003077423 */ /* 0x010fc80000000102 */
[----:B------:R-:W-:Y:S02]  /*1c30*/  FFMA R7, R2, R7, R2 ;  /* 0x0000000702077223 */ /* 0x000fe40000000002 */
[----:B---3--:R-:W3:Y:S02]  /*1c40*/  FCHK P0, R0, R3 ;  /* 0x0000000300007302 */ /* 0x008ee40000000000 */
[----:B------:R-:W-:-:S04]  /*1c50*/  FFMA R2, R0, R7, RZ ;  /* 0x0000000700027223 */ /* 0x000fc800000000ff */
[----:B------:R-:W-:-:S04]  /*1c60*/  FFMA R6, -R3, R2, R0 ;  /* 0x0000000203067223 */ /* 0x000fc80000000100 */
[----:B------:R-:W-:Y:S01]  /*1c70*/  FFMA R7, R7, R6, R2 ;  /* 0x0000000607077223 */ /* 0x000fe20000000002 */
[----:B---3--:R-:W-:Y:S06]  /*1c80*/  @!P0 BRA `(.L_x_30) ;  /* 0x0000000000088947 */ /* 0x008fec0003800000 */
[----:B------:R-:W-:-:S07]  /*1c90*/  MOV R2, 0x1cb0 ;  /* 0x00001cb000027802 */ /* 0x000fce0000000f00 */
[----:B012---:R-:W-:Y:S05]  /*1ca0*/  CALL.REL.NOINC `($__internal_2_$__cuda_sm3x_div_rn_noftz_f32_slowpath) ;  /* 0x0000000800547944 */ /* 0x007fea0003c00000 */
.L_x_30:
[----:B------:R-:W-:Y:S05]  /*1cb0*/  BSYNC.RECONVERGENT B0 ;  /* 0x0000000000007941 */ /* 0x000fea0003800200 */
.L_x_29:
[----:B------:R-:W-:Y:S01]  /*1cc0*/  STG.E desc[UR6][R4.64], R7 ;  /* 0x0000000704007986 */ /* 0x000fe2000c101906 */
[----:B------:R-:W-:Y:S05]  /*1cd0*/  EXIT ;  /* 0x000000000000794d */ /* 0x000fea0003800000 */
        .weak           $__internal_0_$__cuda_sm20_div_rn_f64_full
        .type           $__internal_0_$__cuda_sm20_div_rn_f64_full,@function
        .size           $__internal_0_$__cuda_sm20_div_rn_f64_full,($__internal_1_$__cuda_sm20_rcp_rn_f32_slowpath - $__internal_0_$__cuda_sm20_div_rn_f64_full)
$__internal_0_$__cuda_sm20_div_rn_f64_full:
[C---:B------:R-:W-:Y:S01]  /*1ce0*/  FSETP.GEU.AND P0, PT, |R19|.reuse, 1.469367938527859385e-39, PT ;  /* 0x001000001300780b */ /* 0x040fe20003f0e200 */
[----:B------:R-:W-:Y:S01]  /*1cf0*/  IMAD.MOV.U32 R22, RZ, RZ, 0x1 ;  /* 0x00000001ff167424 */ /* 0x000fe200078e00ff */
[----:B------:R-:W-:Y:S01]  /*1d00*/  LOP3.LUT R16, R19, 0x800fffff, RZ, 0xc0, !PT ;  /* 0x800fffff13107812 */ /* 0x000fe200078ec0ff */
[----:B------:R-:W-:Y:S01]  /*1d10*/  IMAD.MOV.U32 R32, RZ, RZ, 0x1ca00000 ;  /* 0x1ca00000ff207424 */ /* 0x000fe200078e00ff */
[C---:B------:R-:W-:Y:S01]  /*1d20*/  FSETP.GEU.AND P2, PT, |R21|.reuse, 1.469367938527859385e-39, PT ;  /* 0x001000001500780b */ /* 0x040fe20003f4e200 */
[----:B------:R-:W-:Y:S01]  /*1d30*/  BSSY.RECONVERGENT B2, `(.L_x_31) ;  /* 0x0000052000027945 */ /* 0x000fe20003800200 */
[----:B------:R-:W-:Y:S01]  /*1d40*/  LOP3.LUT R17, R16, 0x3ff00000, RZ, 0xfc, !PT ;  /* 0x3ff0000010117812 */ /* 0x000fe200078efcff */
[----:B------:R-:W-:Y:S01]  /*1d50*/  IMAD.MOV.U32 R16, RZ, RZ, R18 ;  /* 0x000000ffff107224 */ /* 0x000fe200078e0012 */
[----:B------:R-:W-:Y:S02]  /*1d60*/  LOP3.LUT R31, R21, 0x7ff00000, RZ, 0xc0, !PT ;  /* 0x7ff00000151f7812 */ /* 0x000fe400078ec0ff */
[----:B------:R-:W-:-:S03]  /*1d70*/  LOP3.LUT R34, R19, 0x7ff00000, RZ, 0xc0, !PT ;  /* 0x7ff0000013227812 */ /* 0x000fc600078ec0ff */
[----:B------:R-:W-:Y:S01]  /*1d80*/  @!P0 DMUL R16, R18, 8.98846567431157953865e+307 ;  /* 0x7fe0000012108828 */ /* 0x000fe20000000000 */
[----:B------:R-:W-:-:S03]  /*1d90*/  ISETP.GE.U32.AND P1, PT, R31, R34, PT ;  /* 0x000000221f00720c */ /* 0x000fc60003f26070 */
[----:B------:R-:W-:Y:S01]  /*1da0*/  @!P2 LOP3.LUT R24, R19, 0x7ff00000, RZ, 0xc0, !PT ;  /* 0x7ff000001318a812 */ /* 0x000fe200078ec0ff */
[----:B------:R-:W-:Y:S01]  /*1db0*/  @!P2 IMAD.MOV.U32 R28, RZ, RZ, RZ ;  /* 0x000000ffff1ca224 */ /* 0x000fe200078e00ff */
[----:B------:R-:W0:Y:S02]  /*1dc0*/  MUFU.RCP64H R23, R17 ;  /* 0x0000001100177308 */ /* 0x000e240000001800 */
[----:B------:R-:W-:Y:S02]  /*1dd0*/  @!P2 ISETP.GE.U32.AND P3, PT, R31, R24, PT ;  /* 0x000000181f00a20c */ /* 0x000fe40003f66070 */
[----:B------:R-:W-:Y:S02]  /*1de0*/  @!P0 LOP3.LUT R34, R17, 0x7ff00000, RZ, 0xc0, !PT ;  /* 0x7ff0000011228812 */ /* 0x000fe400078ec0ff */
[----:B------:R-:W-:Y:S01]  /*1df0*/  @!P2 SEL R25, R32, 0x63400000, !P3 ;  /* 0x634000002019a807 */ /* 0x000fe20005800000 */
[----:B0-----:R-:W-:-:S08]  /*1e00*/  DFMA R26, R22, -R16, 1 ;  /* 0x3ff00000161a742b */ /* 0x001fd00000000810 */
[----:B------:R-:W-:-:S08]  /*1e10*/  DFMA R26, R26, R26, R26 ;  /* 0x0000001a1a1a722b */ /* 0x000fd0000000001a */
[----:B------:R-:W-:Y:S01]  /*1e20*/  DFMA R26, R22, R26, R22 ;  /* 0x0000001a161a722b */ /* 0x000fe20000000016 */
[----:B------:R-:W-:Y:S02]  /*1e30*/  @!P2 LOP3.LUT R22, R25, 0x80000000, R21, 0xf8, !PT ;  /* 0x800000001916a812 */ /* 0x000fe400078ef815 */
[----:B------:R-:W-:Y:S02]  /*1e40*/  SEL R23, R32, 0x63400000, !P1 ;  /* 0x6340000020177807 */ /* 0x000fe40004800000 */
[----:B------:R-:W-:-:S03]  /*1e50*/  @!P2 LOP3.LUT R29, R22, 0x100000, RZ, 0xfc, !PT ;  /* 0x00100000161da812 */ /* 0x000fc600078efcff */
[----:B------:R-:W-:Y:S01]  /*1e60*/  DFMA R24, R26, -R16, 1 ;  /* 0x3ff000001a18742b */ /* 0x000fe20000000810 */
[----:B------:R-:W-:Y:S02]  /*1e70*/  LOP3.LUT R23, R23, 0x800fffff, R21, 0xf8, !PT ;  /* 0x800fffff17177812 */ /* 0x000fe400078ef815 */
[----:B------:R-:W-:-:S05]  /*1e80*/  MOV R22, R20 ;  /* 0x0000001400167202 */ /* 0x000fca0000000f00 */
[----:B------:R-:W-:Y:S02]  /*1e90*/  DFMA R24, R26, R24, R26 ;  /* 0x000000181a18722b */ /* 0x000fe4000000001a */
[----:B------:R-:W-:-:S08]  /*1ea0*/  @!P2 DFMA R22, R22, 2, -R28 ;  /* 0x400000001616a82b */ /* 0x000fd0000000081c */
[----:B------:R-:W-:-:S08]  /*1eb0*/  DMUL R26, R24, R22 ;  /* 0x00000016181a7228 */ /* 0x000fd00000000000 */
[----:B------:R-:W-:-:S08]  /*1ec0*/  DFMA R28, R26, -R16, R22 ;  /* 0x800000101a1c722b */ /* 0x000fd00000000016 */
[----:B------:R-:W-:Y:S01]  /*1ed0*/  DFMA R28, R24, R28, R26 ;  /* 0x0000001c181c722b */ /* 0x000fe2000000001a */
[----:B------:R-:W-:Y:S01]  /*1ee0*/  IMAD.MOV.U32 R24, RZ, RZ, R31 ;  /* 0x000000ffff187224 */ /* 0x000fe200078e001f */
[----:B------:R-:W-:-:S05]  /*1ef0*/  @!P2 LOP3.LUT R24, R23, 0x7ff00000, RZ, 0xc0, !PT ;  /* 0x7ff000001718a812 */ /* 0x000fca00078ec0ff */
[----:B------:R-:W-:-:S05]  /*1f00*/  VIADD R25, R24, 0xffffffff ;  /* 0xffffffff18197836 */ /* 0x000fca0000000000 */
[----:B------:R-:W-:Y:S02]  /*1f10*/  ISETP.GT.U32.AND P0, PT, R25, 0x7feffffe, PT ;  /* 0x7feffffe1900780c */ /* 0x000fe40003f04070 */
[----:B------:R-:W-:-:S04]  /*1f20*/  IADD3 R25, PT, PT, R34, -0x1, RZ ;  /* 0xffffffff22197810 */ /* 0x000fc80007ffe0ff */
[----:B------:R-:W-:-:S13]  /*1f30*/  ISETP.GT.U32.OR P0, PT, R25, 0x7feffffe, P0 ;  /* 0x7feffffe1900780c */ /* 0x000fda0000704470 */
[----:B------:R-:W-:Y:S05]  /*1f40*/  @P0 BRA `(.L_x_32) ;  /* 0x00000000006c0947 */ /* 0x000fea0003800000 */
[----:B------:R-:W-:-:S04]  /*1f50*/  LOP3.LUT R24, R19, 0x7ff00000, RZ, 0xc0, !PT ;  /* 0x7ff0000013187812 */ /* 0x000fc800078ec0ff */
[CC--:B------:R-:W-:Y:S02]  /*1f60*/  VIADDMNMX R20, R31.reuse, -R24.reuse, 0xb9600000, !PT ;  /* 0xb96000001f147446 */ /* 0x0c0fe40007800918 */
[----:B------:R-:W-:Y:S02]  /*1f70*/  ISETP.GE.U32.AND P0, PT, R31, R24, PT ;  /* 0x000000181f00720c */ /* 0x000fe40003f06070 */
[----:B------:R-:W-:Y:S02]  /*1f80*/  VIMNMX R20, PT, PT, R20, 0x46a00000, PT ;  /* 0x46a0000014147848 */ /* 0x000fe40003fe0100 */
[----:B------:R-:W-:-:S05]  /*1f90*/  SEL R21, R32, 0x63400000, !P0 ;  /* 0x6340000020157807 */ /* 0x000fca0004000000 */
[----:B------:R-:W-:Y:S02]  /*1fa0*/  IMAD.IADD R24, R20, 0x1, -R21 ;  /* 0x0000000114187824 */ /* 0x000fe400078e0a15 */
[----:B------:R-:W-:Y:S02]  /*1fb0*/  IMAD.MOV.U32 R20, RZ, RZ, RZ ;  /* 0x000000ffff147224 */ /* 0x000fe400078e00ff */
[----:B------:R-:W-:-:S06]  /*1fc0*/  VIADD R21, R24, 0x7fe00000 ;  /* 0x7fe0000018157836 */ /* 0x000fcc0000000000 */
[----:B------:R-:W-:-:S10]  /*1fd0*/  DMUL R26, R28, R20 ;  /* 0x000000141c1a7228 */ /* 0x000fd40000000000 */
[----:B------:R-:W-:-:S13]  /*1fe0*/  FSETP.GTU.AND P0, PT, |R27|, 1.469367938527859385e-39, PT ;  /* 0x001000001b00780b */ /* 0x000fda0003f0c200 */
[----:B------:R-:W-:Y:S05]  /*1ff0*/  @P0 BRA `(.L_x_33) ;  /* 0x0000000000940947 */ /* 0x000fea0003800000 */
[----:B------:R-:W-:Y:S01]  /*2000*/  DFMA R16, R28, -R16, R22 ;  /* 0x800000101c10722b */ /* 0x000fe20000000016 */
[----:B------:R-:W-:-:S09]  /*2010*/  MOV R20, RZ ;  /* 0x000000ff00147202 */ /* 0x000fd20000000f00 */
[C---:B------:R-:W-:Y:S02]  /*2020*/  FSETP.NEU.AND P0, PT, R17.reuse, RZ, PT ;  /* 0x000000ff1100720b */ /* 0x040fe40003f0d000 */
[----:B------:R-:W-:-:S04]  /*2030*/  LOP3.LUT R19, R17, 0x80000000, R19, 0x48, !PT ;  /* 0x8000000011137812 */ /* 0x000fc800078e4813 */
[----:B------:R-:W-:-:S07]  /*2040*/  LOP3.LUT R21, R19, R21, RZ, 0xfc, !PT ;  /* 0x0000001513157212 */ /* 0x000fce00078efcff */
[----:B------:R-:W-:Y:S05]  /*2050*/  @!P0 BRA `(.L_x_33) ;  /* 0x00000000007c8947 */ /* 0x000fea0003800000 */
[----:B------:R-:W-:Y:S01]  /*2060*/  IMAD.MOV R17, RZ, RZ, -R24 ;  /* 0x000000ffff117224 */ /* 0x000fe200078e0a18 */
[----:B------:R-:W-:Y:S01]  /*2070*/  DMUL.RP R20, R28, R20 ;  /* 0x000000141c147228 */ /* 0x000fe20000008000 */
[----:B------:R-:W-:-:S06]  /*2080*/  IMAD.MOV.U32 R16, RZ, RZ, RZ ;  /* 0x000000ffff107224 */ /* 0x000fcc00078e00ff */
[----:B------:R-:W-:-:S03]  /*2090*/  DFMA R16, R26, -R16, R28 ;  /* 0x800000101a10722b */ /* 0x000fc6000000001c */
[----:B------:R-:W-:-:S03]  /*20a0*/  LOP3.LUT R19, R21, R19, RZ, 0x3c, !PT ;  /* 0x0000001315137212 */ /* 0x000fc600078e3cff */
[----:B------:R-:W-:-:S04]  /*20b0*/  IADD3 R16, PT, PT, -R24, -0x43300000, RZ ;  /* 0xbcd0000018107810 */ /* 0x000fc80007ffe1ff */
[----:B------:R-:W-:-:S04]  /*20c0*/  FSETP.NEU.AND P0, PT, |R17|, R16, PT ;  /* 0x000000101100720b */ /* 0x000fc80003f0d200 */
[----:B------:R-:W-:Y:S02]  /*20d0*/  FSEL R26, R20, R26, !P0 ;  /* 0x0000001a141a7208 */ /* 0x000fe40004000000 */
[----:B------:R-:W-:Y:S01]  /*20e0*/  FSEL R27, R19, R27, !P0 ;  /* 0x0000001b131b7208 */ /* 0x000fe20004000000 */
[----:B------:R-:W-:Y:S06]  /*20f0*/  BRA `(.L_x_33) ;  /* 0x0000000000547947 */ /* 0x000fec0003800000 */
.L_x_32:
[----:B------:R-:W-:-:S14]  /*2100*/  DSETP.NAN.AND P0, PT, R20, R20, PT ;  /* 0x000000141400722a */ /* 0x000fdc0003f08000 */
[----:B------:R-:W-:Y:S05]  /*2110*/  @P0 BRA `(.L_x_34) ;  /* 0x0000000000440947 */ /* 0x000fea0003800000 */
[----:B------:R-:W-:-:S14]  /*2120*/  DSETP.NAN.AND P0, PT, R18, R18, PT ;  /* 0x000000121200722a */ /* 0x000fdc0003f08000 */
[----:B------:R-:W-:Y:S05]  /*2130*/  @P0 BRA `(.L_x_35) ;  /* 0x0000000000300947 */ /* 0x000fea0003800000 */
[----:B------:R-:W-:Y:S01]  /*2140*/  ISETP.NE.AND P0, PT, R24, R34, PT ;  /* 0x000000221800720c */ /* 0x000fe20003f05270 */
[----:B------:R-:W-:Y:S01]  /*2150*/  IMAD.MOV.U32 R26, RZ, RZ, 0x0 ;  /* 0x00000000ff1a7424 */ /* 0x000fe200078e00ff */
[----:B------:R-:W-:-:S11]  /*2160*/  MOV R27, 0xfff80000 ;  /* 0xfff80000001b7802 */ /* 0x000fd60000000f00 */
[----:B------:R-:W-:Y:S05]  /*2170*/  @!P0 BRA `(.L_x_33) ;  /* 0x0000000000348947 */ /* 0x000fea0003800000 */
[----:B------:R-:W-:Y:S02]  /*2180*/  ISETP.NE.AND P0, PT, R24, 0x7ff00000, PT ;  /* 0x7ff000001800780c */ /* 0x000fe40003f05270 */
[----:B------:R-:W-:Y:S02]  /*2190*/  LOP3.LUT R27, R21, 0x80000000, R19, 0x48, !PT ;  /* 0x80000000151b7812 */ /* 0x000fe400078e4813 */
[----:B------:R-:W-:-:S13]  /*21a0*/  ISETP.EQ.OR P0, PT, R34, RZ, !P0 ;  /* 0x000000ff2200720c */ /* 0x000fda0004702670 */
[----:B------:R-:W-:Y:S01]  /*21b0*/  @P0 LOP3.LUT R16, R27, 0x7ff00000, RZ, 0xfc, !PT ;  /* 0x7ff000001b100812 */ /* 0x000fe200078efcff */
[----:B------:R-:W-:Y:S02]  /*21c0*/  @!P0 IMAD.MOV.U32 R26, RZ, RZ, RZ ;  /* 0x000000ffff1a8224 */ /* 0x000fe400078e00ff */
[----:B------:R-:W-:Y:S01]  /*21d0*/  @P0 IMAD.MOV.U32 R26, RZ, RZ, RZ ;  /* 0x000000ffff1a0224 */ /* 0x000fe200078e00ff */
[----:B------:R-:W-:Y:S01]  /*21e0*/  @P0 MOV R27, R16 ;  /* 0x00000010001b0202 */ /* 0x000fe20000000f00 */
[----:B------:R-:W-:Y:S06]  /*21f0*/  BRA `(.L_x_33) ;  /* 0x0000000000147947 */ /* 0x000fec0003800000 */
.L_x_35:
[----:B------:R-:W-:Y:S01]  /*2200*/  LOP3.LUT R27, R19, 0x80000, RZ, 0xfc, !PT ;  /* 0x00080000131b7812 */ /* 0x000fe200078efcff */
[----:B------:R-:W-:Y:S01]  /*2210*/  IMAD.MOV.U32 R26, RZ, RZ, R18 ;  /* 0x000000ffff1a7224 */ /* 0x000fe200078e0012 */
[----:B------:R-:W-:Y:S06]  /*2220*/  BRA `(.L_x_33) ;  /* 0x0000000000087947 */ /* 0x000fec0003800000 */
.L_x_34:
[----:B------:R-:W-:Y:S01]  /*2230*/  LOP3.LUT R27, R21, 0x80000, RZ, 0xfc, !PT ;  /* 0x00080000151b7812 */ /* 0x000fe200078efcff */
[----:B------:R-:W-:-:S07]  /*2240*/  IMAD.MOV.U32 R26, RZ, RZ, R20 ;  /* 0x000000ffff1a7224 */ /* 0x000fce00078e0014 */
.L_x_33:
[----:B------:R-:W-:Y:S05]  /*2250*/  BSYNC.RECONVERGENT B2 ;  /* 0x0000000000027941 */ /* 0x000fea0003800200 */
.L_x_31:
[----:B------:R-:W-:Y:S02]  /*2260*/  HFMA2 R17, -RZ, RZ, 0, 0 ;  /* 0x00000000ff117431 */ /* 0x000fe400000001ff */
[----:B------:R-:W-:Y:S01]  /*2270*/  IMAD.MOV.U32 R16, RZ, RZ, R8 ;  /* 0x000000ffff107224 */ /* 0x000fe200078e0008 */
[----:B------:R-:W-:Y:S01]  /*2280*/  MOV R18, R26 ;  /* 0x0000001a00127202 */ /* 0x000fe20000000f00 */
[----:B------:R-:W-:Y:S02]  /*2290*/  IMAD.MOV.U32 R19, RZ, RZ, R27 ;  /* 0x000000ffff137224 */ /* 0x000fe400078e001b */
[----:B------:R-:W-:Y:S05]  /*22a0*/  RET.REL.NODEC R16 `(UpdateProbabilityDistribution) ;  /* 0xffffffdc10547950 */ /* 0x000fea0003c3ffff */
        .weak           $__internal_1_$__cuda_sm20_rcp_rn_f32_slowpath
        .type           $__internal_1_$__cuda_sm20_rcp_rn_f32_slowpath,@function
        .size           $__internal_1_$__cuda_sm20_rcp_rn_f32_slowpath,($__internal_2_$__cuda_sm3x_div_rn_noftz_f32_slowpath - $__internal_1_$__cuda_sm20_rcp_rn_f32_slowpath)
$__internal_1_$__cuda_sm20_rcp_rn_f32_slowpath:
[----:B------:R-:W-:-:S05]  /*22b0*/  IMAD.SHL.U32 R2, R0, 0x2, RZ ;  /* 0x0000000200027824 */ /* 0x000fca00078e00ff */
[----:B------:R-:W-:-:S04]  /*22c0*/  SHF.R.U32.HI R2, RZ, 0x18, R2 ;  /* 0x00000018ff027819 */ /* 0x000fc80000011602 */
[----:B------:R-:W-:-:S13]  /*22d0*/  ISETP.NE.U32.AND P0, PT, R2, RZ, PT ;  /* 0x000000ff0200720c */ /* 0x000fda0003f05070 */
[----:B------:R-:W-:Y:S05]  /*22e0*/  @P0 BRA `(.L_x_36) ;  /* 0x00000000002c0947 */ /* 0x000fea0003800000 */
[----:B------:R-:W-:-:S05]  /*22f0*/  IMAD.SHL.U32 R2, R0, 0x2, RZ ;  /* 0x0000000200027824 */ /* 0x000fca00078e00ff */
[----:B------:R-:W-:-:S13]  /*2300*/  ISETP.NE.AND P0, PT, R2, RZ, PT ;  /* 0x000000ff0200720c */ /* 0x000fda0003f05270 */
[----:B------:R2:W3:Y:S01]  /*2310*/  @!P0 MUFU.RCP R2, R0 ;  /* 0x0000000000028308 */ /* 0x0004e20000001000 */
[----:B------:R-:W-:Y:S05]  /*2320*/  @!P0 BRA `(.L_x_37) ;  /* 0x0000000000a48947 */ /* 0x000fea0003800000 */
[----:B------:R-:W-:-:S04]  /*2330*/  FFMA R3, R0, 1.84467440737095516160e+19, RZ ;  /* 0x5f80000000037823 */ /* 0x000fc800000000ff */
[----:B--2---:R-:W3:Y:S02]  /*2340*/  MUFU.RCP R0, R3 ;  /* 0x0000000300007308 */ /* 0x004ee40000001000 */
[----:B---3--:R-:W-:-:S04]  /*2350*/  FFMA R2, R3, R0, -1 ;  /* 0xbf80000003027423 */ /* 0x008fc80000000000 */
[----:B------:R-:W-:-:S04]  /*2360*/  FADD.FTZ R5, -R2, -RZ ;  /* 0x800000ff02057221 */ /* 0x000fc80000010100 */
[----:B------:R-:W-:-:S04]  /*2370*/  FFMA R0, R0, R5, R0 ;  /* 0x0000000500007223 */ /* 0x000fc80000000000 */
[----:B------:R-:W-:Y:S01]  /*2380*/  FFMA R2, R0, 1.84467440737095516160e+19, RZ ;  /* 0x5f80000000027823 */ /* 0x000fe200000000ff */
[----:B------:R-:W-:Y:S06]  /*2390*/  BRA `(.L_x_37) ;  /* 0x0000000000887947 */ /* 0x000fec0003800000 */
.L_x_36:
[----:B------:R-:W-:-:S04]  /*23a0*/  IADD3 R3, PT, PT, R2, -0xfd, RZ ;  /* 0xffffff0302037810 */ /* 0x000fc80007ffe0ff */
[----:B------:R-:W-:-:S13]  /*23b0*/  ISETP.GT.U32.AND P0, PT, R3, 0x1, PT ;  /* 0x000000010300780c */ /* 0x000fda0003f04070 */
[----:B------:R-:W-:Y:S05]  /*23c0*/  @P0 BRA `(.L_x_38) ;  /* 0x0000000000780947 */ /* 0x000fea0003800000 */
[----:B------:R-:W-:Y:S01]  /*23d0*/  LOP3.LUT R4, R0, 0x7fffff, RZ, 0xc0, !PT ;  /* 0x007fffff00047812 */ /* 0x000fe200078ec0ff */
[----:B------:R-:W-:-:S03]  /*23e0*/  IMAD.MOV.U32 R10, RZ, RZ, 0x3 ;  /* 0x00000003ff0a7424 */ /* 0x000fc600078e00ff */
[----:B------:R-:W-:Y:S02]  /*23f0*/  LOP3.LUT R4, R4, 0x3f800000, RZ, 0xfc, !PT ;  /* 0x3f80000004047812 */ /* 0x000fe400078efcff */
[----:B------:R-:W-:Y:S02]  /*2400*/  SHF.L.U32 R9, R10, R3, RZ ;  /* 0x000000030a097219 */ /* 0x000fe400000006ff */
[----:B------:R-:W0:Y:S02]  /*2410*/  MUFU.RCP R5, R4 ;  /* 0x0000000400057308 */ /* 0x000e240000001000 */
[----:B0-----:R-:W-:-:S04]  /*2420*/  FFMA R6, R4, R5, -1 ;  /* 0xbf80000004067423 */ /* 0x001fc80000000005 */
[----:B------:R-:W-:-:S04]  /*2430*/  FADD.FTZ R6, -R6, -RZ ;  /* 0x800000ff06067221 */ /* 0x000fc80000010100 */
[CCC-:B------:R-:W-:Y:S01]  /*2440*/  FFMA.RM R7, R5.reuse, R6.reuse, R5.reuse ;  /* 0x0000000605077223 */ /* 0x1c0fe20000004005 */
[----:B------:R-:W-:-:S04]  /*2450*/  FFMA.RP R6, R5, R6, R5 ;  /* 0x0000000605067223 */ /* 0x000fc80000008005 */
[C---:B------:R-:W-:Y:S02]  /*2460*/  LOP3.LUT R5, R7.reuse, 0x7fffff, RZ, 0xc0, !PT ;  /* 0x007fffff07057812 */ /* 0x040fe400078ec0ff */
[----:B------:R-:W-:Y:S02]  /*2470*/  FSETP.NEU.FTZ.AND P0, PT, R7, R6, PT ;  /* 0x000000060700720b */ /* 0x000fe40003f1d000 */
[----:B------:R-:W-:Y:S02]  /*2480*/  LOP3.LUT R6, R5, 0x800000, RZ, 0xfc, !PT ;  /* 0x0080000005067812 */ /* 0x000fe400078efcff */
[----:B------:R-:W-:Y:S02]  /*2490*/  SEL R5, RZ, 0xffffffff, !P0 ;  /* 0xffffffffff057807 */ /* 0x000fe40004000000 */
[----:B------:R-:W-:-:S03]  /*24a0*/  LOP3.LUT R4, R9, R6, RZ, 0xc0, !PT ;  /* 0x0000000609047212 */ /* 0x000fc600078ec0ff */
[----:B------:R-:W-:Y:S01]  /*24b0*/  IMAD.MOV R5, RZ, RZ, -R5 ;  /* 0x000000ffff057224 */ /* 0x000fe200078e0a05 */
[----:B------:R-:W-:-:S04]  /*24c0*/  SHF.R.U32.HI R4, RZ, R3, R4 ;  /* 0x00000003ff047219 */ /* 0x000fc80000011604 */
[----:B------:R-:W-:Y:S02]  /*24d0*/  LOP3.LUT P1, RZ, R5, R3, R6, 0xf8, !PT ;  /* 0x0000000305ff7212 */ /* 0x000fe4000782f806 */
[C---:B------:R-:W-:Y:S02]  /*24e0*/  LOP3.LUT P0, RZ, R4.reuse, 0x1, RZ, 0xc0, !PT ;  /* 0x0000000104ff7812 */ /* 0x040fe4000780c0ff */
[----:B------:R-:W-:-:S04]  /*24f0*/  LOP3.LUT P2, RZ, R4, 0x2, RZ, 0xc0, !PT ;  /* 0x0000000204ff7812 */ /* 0x000fc8000784c0ff */
[----:B------:R-:W-:Y:S02]  /*2500*/  PLOP3.LUT P0, PT, P0, P1, P2, 0xe0, 0x0 ;  /* 0x000000000000781c */ /* 0x000fe40000703c20 */
[----:B------:R-:W-:Y:S02]  /*2510*/  LOP3.LUT P1, RZ, R0, 0x7fffff, RZ, 0xc0, !PT ;  /* 0x007fffff00ff7812 */ /* 0x000fe4000782c0ff */
[----:B------:R-:W-:-:S04]  /*2520*/  SEL R3, RZ, 0x1, !P0 ;  /* 0x00000001ff037807 */ /* 0x000fc80004000000 */
[----:B------:R-:W-:-:S04]  /*2530*/  IADD3 R3, PT, PT, -R3, RZ, RZ ;  /* 0x000000ff03037210 */ /* 0x000fc80007ffe1ff */
[----:B------:R-:W-:Y:S01]  /*2540*/  ISETP.GE.AND P0, PT, R3, RZ, PT ;  /* 0x000000ff0300720c */ /* 0x000fe20003f06270 */
[----:B------:R-:W-:-:S05]  /*2550*/  VIADD R3, R2, 0xffffff04 ;  /* 0xffffff0402037836 */ /* 0x000fca0000000000 */
[----:B------:R-:W-:-:S07]  /*2560*/  SHF.R.U32.HI R3, RZ, R3, R6 ;  /* 0x00000003ff037219 */ /* 0x000fce0000011606 */
[----:B------:R-:W-:-:S05]  /*2570*/  @!P0 VIADD R3, R3, 0x1 ;  /* 0x0000000103038836 */ /* 0x000fca0000000000 */
[----:B------:R-:W-:-:S04]  /*2580*/  @!P1 SHF.L.U32 R3, R3, 0x1, RZ ;  /* 0x0000000103039819 */ /* 0x000fc800000006ff */
[----:B------:R-:W-:Y:S01]  /*2590*/  LOP3.LUT R2, R3, 0x80000000, R0, 0xf8, !PT ;  /* 0x8000000003027812 */ /* 0x000fe200078ef800 */
[----:B------:R-:W-:Y:S06]  /*25a0*/  BRA `(.L_x_37) ;  /* 0x0000000000047947 */ /* 0x000fec0003800000 */
.L_x_38:
[----:B------:R0:W1:Y:S02]  /*25b0*/  MUFU.RCP R2, R0 ;  /* 0x0000000000027308 */ /* 0x0000640000001000 */
.L_x_37:
[----:B-1-3--:R-:W-:Y:S01]  /*25c0*/  IMAD.MOV.U32 R7, RZ, RZ, R2 ;  /* 0x000000ffff077224 */ /* 0x00afe200078e0002 */
[----:B------:R-:W-:Y:S01]  /*25d0*/  MOV R3, 0x0 ;  /* 0x0000000000037802 */ /* 0x000fe20000000f00 */
[----:B------:R-:W-:-:S04]  /*25e0*/  IMAD.MOV.U32 R2, RZ, RZ, R8 ;  /* 0x000000ffff027224 */ /* 0x000fc800078e0008 */
[----:B0-2---:R-:W-:Y:S05]  /*25f0*/  RET.REL.NODEC R2 `(UpdateProbabilityDistribution) ;  /* 0xffffffd802807950 */ /* 0x005fea0003c3ffff */
        .weak           $__internal_2_$__cuda_sm3x_div_rn_noftz_f32_slowpath
        .type           $__internal_2_$__cuda_sm3x_div_rn_noftz_f32_slowpath,@function
        .size           $__internal_2_$__cuda_sm3x_div_rn_noftz_f32_slowpath,(.L_x_53 - $__internal_2_$__cuda_sm3x_div_rn_noftz_f32_slowpath)
$__internal_2_$__cuda_sm3x_div_rn_noftz_f32_slowpath:
[--C-:B------:R-:W-:Y:S01]  /*2600*/  SHF.R.U32.HI R7, RZ, 0x17, R3.reuse ;  /* 0x00000017ff077819 */ /* 0x100fe20000011603 */
[----:B------:R-:W-:Y:S01]  /*2610*/  BSSY.RECONVERGENT B1, `(.L_x_39) ;  /* 0x0000064000017945 */ /* 0x000fe20003800200 */
[----:B------:R-:W-:Y:S01]  /*2620*/  SHF.R.U32.HI R6, RZ, 0x17, R0 ;  /* 0x00000017ff067819 */ /* 0x000fe20000011600 */
[----:B------:R-:W-:Y:S01]  /*2630*/  IMAD.MOV.U32 R9, RZ, RZ, R3 ;  /* 0x000000ffff097224 */ /* 0x000fe200078e0003 */
[----:B------:R-:W-:Y:S02]  /*2640*/  LOP3.LUT R7, R7, 0xff, RZ, 0xc0, !PT ;  /* 0x000000ff07077812 */ /* 0x000fe400078ec0ff */
[----:B------:R-:W-:Y:S02]  /*2650*/  LOP3.LUT R6, R6, 0xff, RZ, 0xc0, !PT ;  /* 0x000000ff06067812 */ /* 0x000fe400078ec0ff */
[----:B------:R-:W-:Y:S01]  /*2660*/  MOV R8, R0 ;  /* 0x0000000000087202 */ /* 0x000fe20000000f00 */
[----:B------:R-:W-:Y:S02]  /*2670*/  VIADD R12, R7, 0xffffffff ;  /* 0xffffffff070c7836 */ /* 0x000fe40000000000 */
[----:B------:R-:W-:-:S03]  /*2680*/  VIADD R11, R6, 0xffffffff ;  /* 0xffffffff060b7836 */ /* 0x000fc60000000000 */
[----:B------:R-:W-:-:S04]  /*2690*/  ISETP.GT.U32.AND P0, PT, R12, 0xfd, PT ;  /* 0x000000fd0c00780c */ /* 0x000fc80003f04070 */
[----:B------:R-:W-:-:S13]  /*26a0*/  ISETP.GT.U32.OR P0, PT, R11, 0xfd, P0 ;  /* 0x000000fd0b00780c */ /* 0x000fda0000704470 */
[----:B------:R-:W-:Y:S01]  /*26b0*/  @!P0 IMAD.MOV.U32 R10, RZ, RZ, RZ ;  /* 0x000000ffff0a8224 */ /* 0x000fe200078e00ff */
[----:B------:R-:W-:Y:S06]  /*26c0*/  @!P0 BRA `(.L_x_40) ;  /* 0x00000000005c8947 */ /* 0x000fec0003800000 */
[----:B------:R-:W-:Y:S02]  /*26d0*/  FSETP.GTU.FTZ.AND P0, PT, |R0|, +INF , PT ;  /* 0x7f8000000000780b */ /* 0x000fe40003f1c200 */
[----:B------:R-:W-:-:S04]  /*26e0*/  FSETP.GTU.FTZ.AND P1, PT, |R3|, +INF , PT ;  /* 0x7f8000000300780b */ /* 0x000fc80003f3c200 */
[----:B------:R-:W-:-:S13]  /*26f0*/  PLOP3.LUT P0, PT, P0, P1, PT, 0xf8, 0x8f ;  /* 0x00000000008f781c */ /* 0x000fda0000703f70 */
[----:B------:R-:W-:Y:S05]  /*2700*/  @P0 BRA `(.L_x_41) ;  /* 0x00000004004c0947 */ /* 0x000fea0003800000 */
[----:B------:R-:W-:-:S13]  /*2710*/  LOP3.LUT P0, RZ, R9, 0x7fffffff, R8, 0xc8, !PT ;  /* 0x7fffffff09ff7812 */ /* 0x000fda000780c808 */
[----:B------:R-:W-:Y:S05]  /*2720*/  @!P0 BRA `(.L_x_42) ;  /* 0x00000004003c8947 */ /* 0x000fea0003800000 */
[C---:B------:R-:W-:Y:S02]  /*2730*/  FSETP.NEU.FTZ.AND P2, PT, |R0|.reuse, +INF , PT ;  /* 0x7f8000000000780b */ /* 0x040fe40003f5d200 */
[----:B------:R-:W-:Y:S02]  /*2740*/  FSETP.NEU.FTZ.AND P1, PT, |R3|, +INF , PT ;  /* 0x7f8000000300780b */ /* 0x000fe40003f3d200 */
[----:B------:R-:W-:-:S11]  /*2750*/  FSETP.NEU.FTZ.AND P0, PT, |R0|, +INF , PT ;  /* 0x7f8000000000780b */ /* 0x000fd60003f1d200 */
[----:B------:R-:W-:Y:S05]  /*2760*/  @!P1 BRA !P2, `(.L_x_42) ;  /* 0x00000004002c9947 */ /* 0x000fea0005000000 */
[----:B------:R-:W-:-:S04]  /*2770*/  LOP3.LUT P2, RZ, R8, 0x7fffffff, RZ, 0xc0, !PT ;  /* 0x7fffffff08ff7812 */ /* 0x000fc8000784c0ff */
[----:B------:R-:W-:-:S13]  /*2780*/  PLOP3.LUT P1, PT, P1, P2, PT, 0x2f, 0xf2 ;  /* 0x0000000000f2781c */ /* 0x000fda0000f24577 */
[----:B------:R-:W-:Y:S05]  /*2790*/  @P1 BRA `(.L_x_43) ;  /* 0x0000000400181947 */ /* 0x000fea0003800000 */
[----:B------:R-:W-:-:S04]  /*27a0*/  LOP3.LUT P1, RZ, R9, 0x7fffffff, RZ, 0xc0, !PT ;  /* 0x7fffffff09ff7812 */ /* 0x000fc8000782c0ff */
[----:B------:R-:W-:-:S13]  /*27b0*/  PLOP3.LUT P0, PT, P0, P1, PT, 0x2f, 0xf2 ;  /* 0x0000000000f2781c */ /* 0x000fda0000702577 */
[----:B------:R-:W-:Y:S05]  /*27c0*/  @P0 BRA `(.L_x_44) ;  /* 0x0000000400000947 */ /* 0x000fea0003800000 */
[----:B------:R-:W-:Y:S02]  /*27d0*/  ISETP.GE.AND P0, PT, R11, RZ, PT ;  /* 0x000000ff0b00720c */ /* 0x000fe40003f06270 */
[----:B------:R-:W-:-:S11]  /*27e0*/  ISETP.GE.AND P1, PT, R12, RZ, PT ;  /* 0x000000ff0c00720c */ /* 0x000fd60003f26270 */
[----:B------:R-:W-:Y:S01]  /*27f0*/  @P0 MOV R10, RZ ;  /* 0x000000ff000a0202 */ /* 0x000fe20000000f00 */
[----:B------:R-:W-:Y:S02]  /*2800*/  @!P0 IMAD.MOV.U32 R10, RZ, RZ, -0x40 ;  /* 0xffffffc0ff0a8424 */ /* 0x000fe400078e00ff */
[----:B------:R-:W-:Y:S01]  /*2810*/  @!P0 FFMA R8, R0, 1.84467440737095516160e+19, RZ ;  /* 0x5f80000000088823 */ /* 0x000fe200000000ff */
[----:B------:R-:W-:Y:S01]  /*2820*/  @!P1 FFMA R9, R3, 1.84467440737095516160e+19, RZ ;  /* 0x5f80000003099823 */ /* 0x000fe200000000ff */
[----:B------:R-:W-:-:S07]  /*2830*/  @!P1 VIADD R10, R10, 0x40 ;  /* 0x000000400a0a9836 */ /* 0x000fce0000000000 */
.L_x_40:
[----:B------:R-:W-:Y:S01]  /*2840*/  LEA R0, R7, 0xc0800000, 0x17 ;  /* 0xc080000007007811 */ /* 0x000fe200078eb8ff */
[----:B------:R-:W-:Y:S01]  /*2850*/  VIADD R6, R6, 0xffffff81 ;  /* 0xffffff8106067836 */ /* 0x000fe20000000000 */
[----:B------:R-:W-:Y:S02]  /*2860*/  BSSY.RECONVERGENT B2, `(.L_x_45) ;  /* 0x0000035000027945 */ /* 0x000fe40003800200 */
[----:B------:R-:W-:Y:S01]  /*2870*/  IADD3 R9, PT, PT, -R0, R9, RZ ;  /* 0x0000000900097210 */ /* 0x000fe20007ffe1ff */
[C---:B------:R-:W-:Y:S01]  /*2880*/  IMAD R0, R6.reuse, -0x800000, R8 ;  /* 0xff80000006007824 */ /* 0x040fe200078e0208 */
[----:B------:R-:W-:Y:S02]  /*2890*/  IADD3 R7, PT, PT, R6, 0x7f, -R7 ;  /* 0x0000007f06077810 */ /* 0x000fe40007ffe807 */
[----:B------:R-:W0:Y:S01]  /*28a0*/  MUFU.RCP R3, R9 ;  /* 0x0000000900037308 */ /* 0x000e220000001000 */
[----:B------:R-:W-:Y:S02]  /*28b0*/  FADD.FTZ R11, -R9, -RZ ;  /* 0x800000ff090b7221 */ /* 0x000fe40000010100 */
[----:B------:R-:W-:-:S02]  /*28c0*/  IMAD.IADD R7, R7, 0x1, R10 ;  /* 0x0000000107077824 */ /* 0x000fc400078e020a */
[----:B0-----:R-:W-:-:S04]  /*28d0*/  FFMA R12, R3, R11, 1 ;  /* 0x3f800000030c7423 */ /* 0x001fc8000000000b */
[----:B------:R-:W-:-:S04]  /*28e0*/  FFMA R12, R3, R12, R3 ;  /* 0x0000000c030c7223 */ /* 0x000fc80000000003 */
[----:B------:R-:W-:-:S04]  /*28f0*/  FFMA R3, R0, R12, RZ ;  /* 0x0000000c00037223 */ /* 0x000fc800000000ff */
[----:B------:R-:W-:-:S04]  /*2900*/  FFMA R8, R11, R3, R0 ;  /* 0x000000030b087223 */ /* 0x000fc80000000000 */
[----:B------:R-:W-:-:S04]  /*2910*/  FFMA R13, R12, R8, R3 ;  /* 0x000000080c0d7223 */ /* 0x000fc80000000003 */
[----:B------:R-:W-:-:S04]  /*2920*/  FFMA R8, R11, R13, R0 ;  /* 0x0000000d0b087223 */ /* 0x000fc80000000000 */
[----:B------:R-:W-:-:S05]  /*2930*/  FFMA R3, R12, R8, R13 ;  /* 0x000000080c037223 */ /* 0x000fca000000000d */
[----:B------:R-:W-:-:S04]  /*2940*/  SHF.R.U32.HI R0, RZ, 0x17, R3 ;  /* 0x00000017ff007819 */ /* 0x000fc80000011603 */
[----:B------:R-:W-:-:S04]  /*2950*/  LOP3.LUT R0, R0, 0xff, RZ, 0xc0, !PT ;  /* 0x000000ff00007812 */ /* 0x000fc800078ec0ff */
[----:B------:R-:W-:-:S05]  /*2960*/  IADD3 R10, PT, PT, R0, R7, RZ ;  /* 0x00000007000a7210 */ /* 0x000fca0007ffe0ff */
[----:B------:R-:W-:-:S05]  /*2970*/  VIADD R0, R10, 0xffffffff ;  /* 0xffffffff0a007836 */ /* 0x000fca0000000000 */
[----:B------:R-:W-:-:S13]  /*2980*/  ISETP.GE.U32.AND P0, PT, R0, 0xfe, PT ;  /* 0x000000fe0000780c */ /* 0x000fda0003f06070 */
[----:B------:R-:W-:Y:S05]  /*2990*/  @!P0 BRA `(.L_x_46) ;  /* 0x0000000000808947 */ /* 0x000fea0003800000 */
[----:B------:R-:W-:-:S13]  /*29a0*/  ISETP.GT.AND P0, PT, R10, 0xfe, PT ;  /* 0x000000fe0a00780c */ /* 0x000fda0003f04270 */
[----:B------:R-:W-:Y:S05]  /*29b0*/  @P0 BRA `(.L_x_47) ;  /* 0x00000000006c0947 */ /* 0x000fea0003800000 */
[----:B------:R-:W-:-:S13]  /*29c0*/  ISETP.GE.AND P0, PT, R10, 0x1, PT ;  /* 0x000000010a00780c */ /* 0x000fda0003f06270 */
[----:B------:R-:W-:Y:S05]  /*29d0*/  @P0 BRA `(.L_x_48) ;  /* 0x0000000000740947 */ /* 0x000fea0003800000 */
[----:B------:R-:W-:Y:S02]  /*29e0*/  ISETP.GE.AND P0, PT, R10, -0x18, PT ;  /* 0xffffffe80a00780c */ /* 0x000fe40003f06270 */
[----:B------:R-:W-:-:S11]  /*29f0*/  LOP3.LUT R3, R3, 0x80000000, RZ, 0xc0, !PT ;  /* 0x8000000003037812 */ /* 0x000fd600078ec0ff */
[----:B------:R-:W-:Y:S05]  /*2a00*/  @!P0 BRA `(.L_x_48) ;  /* 0x0000000000688947 */ /* 0x000fea0003800000 */
[-CC-:B------:R-:W-:Y:S01]  /*2a10*/  FFMA.RZ R0, R12, R8.reuse, R13.reuse ;  /* 0x000000080c007223 */ /* 0x180fe2000000c00d */
[----:B------:R-:W-:Y:S02]  /*2a20*/  VIADD R9, R10, 0x20 ;  /* 0x000000200a097836 */ /* 0x000fe40000000000 */
[-CC-:B------:R-:W-:Y:S01]  /*2a30*/  FFMA.RM R7, R12, R8.reuse, R13.reuse ;  /* 0x000000080c077223 */ /* 0x180fe2000000400d */
[----:B------:R-:W-:Y:S02]  /*2a40*/  ISETP.NE.AND P2, PT, R10, RZ, PT ;  /* 0x000000ff0a00720c */ /* 0x000fe40003f45270 */
[----:B------:R-:W-:Y:S01]  /*2a50*/  LOP3.LUT R6, R0, 0x7fffff, RZ, 0xc0, !PT ;  /* 0x007fffff00067812 */ /* 0x000fe200078ec0ff */
[----:B------:R-:W-:Y:S01]  /*2a60*/  FFMA.RP R0, R12, R8, R13 ;  /* 0x000000080c007223 */ /* 0x000fe2000000800d */
[----:B------:R-:W-:Y:S02]  /*2a70*/  ISETP.NE.AND P1, PT, R10, RZ, PT ;  /* 0x000000ff0a00720c */ /* 0x000fe40003f25270 */
[----:B------:R-:W-:-:S02]  /*2a80*/  LOP3.LUT R6, R6, 0x800000, RZ, 0xfc, !PT ;  /* 0x0080000006067812 */ /* 0x000fc400078efcff */
[----:B------:R-:W-:Y:S02]  /*2a90*/  IADD3 R8, PT, PT, -R10, RZ, RZ ;  /* 0x000000ff0a087210 */ /* 0x000fe40007ffe1ff */
[----:B------:R-:W-:Y:S02]  /*2aa0*/  SHF.L.U32 R9, R6, R9, RZ ;  /* 0x0000000906097219 */ /* 0x000fe400000006ff */
[----:B------:R-:W-:Y:S02]  /*2ab0*/  FSETP.NEU.FTZ.AND P0, PT, R0, R7, PT ;  /* 0x000000070000720b */ /* 0x000fe40003f1d000 */
[----:B------:R-:W-:Y:S02]  /*2ac0*/  SEL R7, R8, RZ, P2 ;  /* 0x000000ff08077207 */ /* 0x000fe40001000000 */
[----:B------:R-:W-:Y:S02]  /*2ad0*/  ISETP.NE.AND P1, PT, R9, RZ, P1 ;  /* 0x000000ff0900720c */ /* 0x000fe40000f25270 */
[----:B------:R-:W-:-:S02]  /*2ae0*/  SHF.R.U32.HI R7, RZ, R7, R6 ;  /* 0x00000007ff077219 */ /* 0x000fc40000011606 */
[----:B------:R-:W-:Y:S02]  /*2af0*/  PLOP3.LUT P0, PT, P0, P1, PT, 0xf8, 0x8f ;  /* 0x00000000008f781c */ /* 0x000fe40000703f70 */
[----:B------:R-:W-:Y:S02]  /*2b00*/  SHF.R.U32.HI R9, RZ, 0x1, R7 ;  /* 0x00000001ff097819 */ /* 0x000fe40000011607 */
[----:B------:R-:W-:-:S04]  /*2b10*/  SEL R0, RZ, 0x1, !P0 ;  /* 0x00000001ff007807 */ /* 0x000fc80004000000 */
[----:B------:R-:W-:-:S04]  /*2b20*/  LOP3.LUT R0, R0, 0x1, R9, 0xf8, !PT ;  /* 0x0000000100007812 */ /* 0x000fc800078ef809 */
[----:B------:R-:W-:-:S05]  /*2b30*/  LOP3.LUT R0, R0, R7, RZ, 0xc0, !PT ;  /* 0x0000000700007212 */ /* 0x000fca00078ec0ff */
[----:B------:R-:W-:-:S05]  /*2b40*/  IMAD.IADD R0, R9, 0x1, R0 ;  /* 0x0000000109007824 */ /* 0x000fca00078e0200 */
[----:B------:R-:W-:Y:S01]  /*2b50*/  LOP3.LUT R3, R0, R3, RZ, 0xfc, !PT ;  /* 0x0000000300037212 */ /* 0x000fe200078efcff */
[----:B------:R-:W-:Y:S06]  /*2b60*/  BRA `(.L_x_48) ;  /* 0x0000000000107947 */ /* 0x000fec0003800000 */
.L_x_47:
[----:B------:R-:W-:-:S04]  /*2b70*/  LOP3.LUT R3, R3, 0x80000000, RZ, 0xc0, !PT ;  /* 0x8000000003037812 */ /* 0x000fc800078ec0ff */
[----:B------:R-:W-:Y:S01]  /*2b80*/  LOP3.LUT R3, R3, 0x7f800000, RZ, 0xfc, !PT ;  /* 0x7f80000003037812 */ /* 0x000fe200078efcff */
[----:B------:R-:W-:Y:S06]  /*2b90*/  BRA `(.L_x_48) ;  /* 0x0000000000047947 */ /* 0x000fec0003800000 */
.L_x_46:
[----:B------:R-:W-:-:S07]  /*2ba0*/  IMAD R3, R7, 0x800000, R3 ;  /* 0x0080000007037824 */ /* 0x000fce00078e0203 */
.L_x_48:
[----:B------:R-:W-:Y:S05]  /*2bb0*/  BSYNC.RECONVERGENT B2 ;  /* 0x0000000000027941 */ /* 0x000fea0003800200 */
.L_x_45:
[----:B------:R-:W-:Y:S05]  /*2bc0*/  BRA `(.L_x_49) ;  /* 0x0000000000207947 */ /* 0x000fea0003800000 */
.L_x_44:
[----:B------:R-:W-:-:S04]  /*2bd0*/  LOP3.LUT R3, R9, 0x80000000, R8, 0x48, !PT ;  /* 0x8000000009037812 */ /* 0x000fc800078e4808 */
[----:B------:R-:W-:Y:S01]  /*2be0*/  LOP3.LUT R3, R3, 0x7f800000, RZ, 0xfc, !PT ;  /* 0x7f80000003037812 */ /* 0x000fe200078efcff */
[----:B------:R-:W-:Y:S06]  /*2bf0*/  BRA `(.L_x_49) ;  /* 0x0000000000147947 */ /* 0x000fec0003800000 */
.L_x_43:
[----:B------:R-:W-:Y:S01]  /*2c00*/  LOP3.LUT R3, R9, 0x80000000, R8, 0x48, !PT ;  /* 0x8000000009037812 */ /* 0x000fe200078e4808 */
[----:B------:R-:W-:Y:S06]  /*2c10*/  BRA `(.L_x_49) ;  /* 0x00000000000c7947 */ /* 0x000fec0003800000 */
.L_x_42:
[----:B------:R-:W0:Y:S01]  /*2c20*/  MUFU.RSQ R3, -QNAN ;  /* 0xffc0000000037908 */ /* 0x000e220000001400 */
[----:B------:R-:W-:Y:S05]  /*2c30*/  BRA `(.L_x_49) ;  /* 0x0000000000047947 */ /* 0x000fea0003800000 */
.L_x_41:
[----:B------:R-:W-:-:S07]  /*2c40*/  FADD.FTZ R3, R0, R3 ;  /* 0x0000000300037221 */ /* 0x000fce0000010000 */
.L_x_49:
[----:B------:R-:W-:Y:S05]  /*2c50*/  BSYNC.RECONVERGENT B1 ;  /* 0x0000000000017941 */ /* 0x000fea0003800200 */
.L_x_39:
[----:B0-----:R-:W-:Y:S01]  /*2c60*/  MOV R7, R3 ;  /* 0x0000000300077202 */ /* 0x001fe20000000f00 */
[----:B------:R-:W-:-:S04]  /*2c70*/  IMAD.MOV.U32 R3, RZ, RZ, 0x0 ;  /* 0x00000000ff037424 */ /* 0x000fc800078e00ff */
[----:B------:R-:W-:Y:S05]  /*2c80*/  RET.REL.NODEC R2 `(UpdateProbabilityDistribution) ;  /* 0xffffffd002dc7950 */ /* 0x000fea0003c3ffff */
.L_x_50:
[----:B------:R-:W-:-:S00]  /*2c90*/  BRA `(.L_x_50) ;  /* 0xfffffffc00fc7947 */ /* 0x000fc0000383ffff */
[----:B------:R-:W-:-:S00]  /*2ca0*/  NOP ;  /* 0x0000000000007918 */ /* 0x000fc00000000000 */
        /* <DEDUP_REMOVED lines=13> */
.L_x_53:


//--------------------- .nv.shared.UpdateProbabilityDistribution --------------------------
	.section	.nv.shared.UpdateProbabilityDistribution,"aw",@nobits
	.sectionflags	@""
	.align	16
.nv.shared.UpdateProbabilityDistribution:
	.zero		1040


//--------------------- .nv.shared.reserved.0     --------------------------
	.section	.nv.shared.reserved.0,"aw",@nobits
	.weak		__nv_reservedSMEM_offset_0_alias
	.size		__nv_reservedSMEM_offset_0_alias, 0, 64
	.other		__nv_reservedSMEM_offset_0_alias,@"STO_CUDA_RESERVED_SHARED STV_DEFAULT"
__nv_reservedSMEM_offset_0_alias:
	.zero		0
	.zero		64


//--------------------- .nv.constant0.UpdateProbabilityDistribution --------------------------
	.section	.nv.constant0.UpdateProbabilityDistribution,"a",@progbits
	.sectionflags	@""
	.align	4
.nv.constant0.UpdateProbabilityDistribution:
	.zero		944


//--------------------- SYMBOLS --------------------------

	.type		.nv.reservedSmem.offset0,@object
	.size		.nv.reservedSmem.offset0,0x4
	.type		.nv.reservedSmem.cap,@object
	.size		.nv.reservedSmem.cap,0x4
